//
// Generated by NVIDIA NVVM Compiler
//
// Compiler Build ID: CL-36424714
// Cuda compilation tools, release 13.0, V13.0.88
// Based on NVVM 20.0.0
//

.version 9.0
.target sm_100
.address_size 64

	// .globl	_Z10build_up_bPdS_S_ddddii

.visible .entry _Z10build_up_bPdS_S_ddddii(
	.param .u64 .ptr .align 1 _Z10build_up_bPdS_S_ddddii_param_0,
	.param .u64 .ptr .align 1 _Z10build_up_bPdS_S_ddddii_param_1,
	.param .u64 .ptr .align 1 _Z10build_up_bPdS_S_ddddii_param_2,
	.param .f64 _Z10build_up_bPdS_S_ddddii_param_3,
	.param .f64 _Z10build_up_bPdS_S_ddddii_param_4,
	.param .f64 _Z10build_up_bPdS_S_ddddii_param_5,
	.param .f64 _Z10build_up_bPdS_S_ddddii_param_6,
	.param .u32 _Z10build_up_bPdS_S_ddddii_param_7,
	.param .u32 _Z10build_up_bPdS_S_ddddii_param_8
)
{
	.reg .pred 	%p<8>;
	.reg .b32 	%r<24>;
	.reg .b64 	%rd<21>;
	.reg .b64 	%fd<36>;

	ld.param.f64 	%fd1, [_Z10build_up_bPdS_S_ddddii_param_3];
	ld.param.f64 	%fd2, [_Z10build_up_bPdS_S_ddddii_param_4];
	ld.param.u32 	%r4, [_Z10build_up_bPdS_S_ddddii_param_7];
	ld.param.u32 	%r5, [_Z10build_up_bPdS_S_ddddii_param_8];
	mov.u32 	%r7, %tid.x;
	mov.u32 	%r8, %ctaid.x;
	mov.u32 	%r9, %ntid.x;
	mad.lo.s32 	%r10, %r8, %r9, %r7;
	mov.u32 	%r11, %tid.y;
	mov.u32 	%r12, %ntid.y;
	mov.u32 	%r13, %ctaid.y;
	mad.lo.s32 	%r14, %r12, %r13, %r11;
	setp.lt.s32 	%p1, %r10, 1;
	add.s32 	%r15, %r4, -1;
	setp.ge.s32 	%p2, %r10, %r15;
	or.pred  	%p3, %p1, %p2;
	setp.eq.s32 	%p4, %r14, 0;
	or.pred  	%p5, %p4, %p3;
	add.s32 	%r16, %r5, -1;
	setp.ge.s32 	%p6, %r14, %r16;
	or.pred  	%p7, %p5, %p6;
	@%p7 bra 	$L__BB0_2;
	ld.param.f64 	%fd35, [_Z10build_up_bPdS_S_ddddii_param_6];
	ld.param.f64 	%fd34, [_Z10build_up_bPdS_S_ddddii_param_5];
	ld.param.u64 	%rd20, [_Z10build_up_bPdS_S_ddddii_param_2];
	ld.param.u64 	%rd19, [_Z10build_up_bPdS_S_ddddii_param_1];
	ld.param.u64 	%rd18, [_Z10build_up_bPdS_S_ddddii_param_0];
	cvta.to.global.u64 	%rd4, %rd19;
	cvta.to.global.u64 	%rd5, %rd20;
	cvta.to.global.u64 	%rd6, %rd18;
	rcp.rn.f64 	%fd5, %fd2;
	mul.lo.s32 	%r17, %r4, %r14;
	add.s32 	%r18, %r17, %r10;
	mul.wide.s32 	%rd7, %r18, 8;
	add.s64 	%rd8, %rd4, %rd7;
	ld.global.f64 	%fd6, [%rd8+8];
	ld.global.f64 	%fd7, [%rd8+-8];
	sub.f64 	%fd8, %fd6, %fd7;
	add.f64 	%fd9, %fd34, %fd34;
	div.rn.f64 	%fd10, %fd8, %fd9;
	add.s32 	%r19, %r17, %r4;
	add.s32 	%r20, %r18, %r4;
	mul.wide.s32 	%rd9, %r20, 8;
	add.s64 	%rd10, %rd5, %rd9;
	ld.global.f64 	%fd11, [%rd10];
	shl.b32 	%r21, %r4, 1;
	sub.s32 	%r22, %r19, %r21;
	add.s32 	%r23, %r22, %r10;
	mul.wide.s32 	%rd11, %r23, 8;
	add.s64 	%rd12, %rd5, %rd11;
	ld.global.f64 	%fd12, [%rd12];
	sub.f64 	%fd13, %fd11, %fd12;
	add.f64 	%fd14, %fd35, %fd35;
	div.rn.f64 	%fd15, %fd13, %fd14;
	add.f64 	%fd16, %fd10, %fd15;
	mul.f64 	%fd17, %fd5, %fd16;
	mul.f64 	%fd18, %fd10, %fd10;
	sub.f64 	%fd19, %fd17, %fd18;
	mul.wide.s32 	%rd13, %r4, 8;
	add.s64 	%rd14, %rd8, %rd13;
	ld.global.f64 	%fd20, [%rd14];
	add.s64 	%rd15, %rd4, %rd11;
	ld.global.f64 	%fd21, [%rd15];
	sub.f64 	%fd22, %fd20, %fd21;
	div.rn.f64 	%fd23, %fd22, %fd14;
	add.s64 	%rd16, %rd12, %rd13;
	ld.global.f64 	%fd24, [%rd16+8];
	ld.global.f64 	%fd25, [%rd16+-8];
	sub.f64 	%fd26, %fd24, %fd25;
	mul.f64 	%fd27, %fd23, %fd26;
	div.rn.f64 	%fd28, %fd27, %fd9;
	add.f64 	%fd29, %fd28, %fd28;
	sub.f64 	%fd30, %fd19, %fd29;
	mul.f64 	%fd31, %fd15, %fd15;
	sub.f64 	%fd32, %fd30, %fd31;
	mul.f64 	%fd33, %fd1, %fd32;
	add.s64 	%rd17, %rd6, %rd7;
	st.global.f64 	[%rd17], %fd33;
$L__BB0_2:
	bar.sync 	0;
	ret;

}
	// .globl	_Z16pressure_poissonPdS_S_ddiid
.visible .entry _Z16pressure_poissonPdS_S_ddiid(
	.param .u64 .ptr .align 1 _Z16pressure_poissonPdS_S_ddiid_param_0,
	.param .u64 .ptr .align 1 _Z16pressure_poissonPdS_S_ddiid_param_1,
	.param .u64 .ptr .align 1 _Z16pressure_poissonPdS_S_ddiid_param_2,
	.param .f64 _Z16pressure_poissonPdS_S_ddiid_param_3,
	.param .f64 _Z16pressure_poissonPdS_S_ddiid_param_4,
	.param .u32 _Z16pressure_poissonPdS_S_ddiid_param_5,
	.param .u32 _Z16pressure_poissonPdS_S_ddiid_param_6,
	.param .f64 _Z16pressure_poissonPdS_S_ddiid_param_7
)
{
	.reg .pred 	%p<8>;
	.reg .b32 	%r<23>;
	.reg .b64 	%rd<15>;
	.reg .b64 	%fd<25>;

	ld.param.u64 	%rd1, [_Z16pressure_poissonPdS_S_ddiid_param_0];
	ld.param.u64 	%rd2, [_Z16pressure_poissonPdS_S_ddiid_param_1];
	ld.param.u64 	%rd3, [_Z16pressure_poissonPdS_S_ddiid_param_2];
	ld.param.f64 	%fd1, [_Z16pressure_poissonPdS_S_ddiid_param_3];
	ld.param.f64 	%fd2, [_Z16pressure_poissonPdS_S_ddiid_param_4];
	ld.param.u32 	%r4, [_Z16pressure_poissonPdS_S_ddiid_param_5];
	ld.param.u32 	%r5, [_Z16pressure_poissonPdS_S_ddiid_param_6];
	ld.param.f64 	%fd3, [_Z16pressure_poissonPdS_S_ddiid_param_7];
	mov.u32 	%r7, %tid.x;
	mov.u32 	%r8, %ctaid.x;
	mov.u32 	%r9, %ntid.x;
	mad.lo.s32 	%r10, %r8, %r9, %r7;
	mov.u32 	%r11, %tid.y;
	mov.u32 	%r12, %ntid.y;
	mov.u32 	%r13, %ctaid.y;
	mad.lo.s32 	%r14, %r12, %r13, %r11;
	setp.lt.s32 	%p1, %r10, 1;
	add.s32 	%r15, %r4, -1;
	setp.ge.s32 	%p2, %r10, %r15;
	or.pred  	%p3, %p1, %p2;
	setp.eq.s32 	%p4, %r14, 0;
	or.pred  	%p5, %p4, %p3;
	add.s32 	%r16, %r5, -1;
	setp.ge.s32 	%p6, %r14, %r16;
	or.pred  	%p7, %p5, %p6;
	@%p7 bra 	$L__BB1_2;
	cvta.to.global.u64 	%rd4, %rd2;
	cvta.to.global.u64 	%rd5, %rd3;
	cvta.to.global.u64 	%rd6, %rd1;
	mul.lo.s32 	%r17, %r4, %r14;
	add.s32 	%r18, %r17, %r10;
	mul.wide.s32 	%rd7, %r18, 8;
	add.s64 	%rd8, %rd4, %rd7;
	ld.global.f64 	%fd4, [%rd8+8];
	ld.global.f64 	%fd5, [%rd8+-8];
	add.f64 	%fd6, %fd4, %fd5;
	mul.f64 	%fd7, %fd2, %fd6;
	add.s32 	%r19, %r17, %r4;
	mul.wide.s32 	%rd9, %r4, 8;
	add.s64 	%rd10, %rd8, %rd9;
	ld.global.f64 	%fd8, [%rd10];
	shl.b32 	%r20, %r4, 1;
	sub.s32 	%r21, %r19, %r20;
	add.s32 	%r22, %r21, %r10;
	mul.wide.s32 	%rd11, %r22, 8;
	add.s64 	%rd12, %rd4, %rd11;
	ld.global.f64 	%fd9, [%rd12];
	add.f64 	%fd10, %fd8, %fd9;
	mul.f64 	%fd11, %fd1, %fd10;
	mul.f64 	%fd12, %fd1, %fd11;
	fma.rn.f64 	%fd13, %fd2, %fd7, %fd12;
	mul.f64 	%fd14, %fd1, %fd1;
	fma.rn.f64 	%fd15, %fd2, %fd2, %fd14;
	add.f64 	%fd16, %fd15, %fd15;
	div.rn.f64 	%fd17, %fd13, %fd16;
	mul.f64 	%fd18, %fd14, %fd2;
	mul.f64 	%fd19, %fd2, %fd18;
	add.s64 	%rd13, %rd5, %rd7;
	ld.global.f64 	%fd20, [%rd13];
	mul.f64 	%fd21, %fd19, %fd20;
	mul.f64 	%fd22, %fd3, %fd21;
	div.rn.f64 	%fd23, %fd22, %fd16;
	sub.f64 	%fd24, %fd17, %fd23;
	add.s64 	%rd14, %rd6, %rd7;
	st.global.f64 	[%rd14], %fd24;
$L__BB1_2:
	bar.sync 	0;
	ret;

}
	// .globl	_Z17pressure_boundaryPdii
.visible .entry _Z17pressure_boundaryPdii(
	.param .u64 .ptr .align 1 _Z17pressure_boundaryPdii_param_0,
	.param .u32 _Z17pressure_boundaryPdii_param_1,
	.param .u32 _Z17pressure_boundaryPdii_param_2
)
{
	.reg .pred 	%p<17>;
	.reg .b32 	%r<19>;
	.reg .b64 	%rd<14>;
	.reg .b64 	%fd<4>;

	ld.param.u64 	%rd2, [_Z17pressure_boundaryPdii_param_0];
	ld.param.u32 	%r4, [_Z17pressure_boundaryPdii_param_1];
	ld.param.u32 	%r5, [_Z17pressure_boundaryPdii_param_2];
	cvta.to.global.u64 	%rd1, %rd2;
	mov.u32 	%r7, %tid.x;
	mov.u32 	%r8, %ctaid.x;
	mov.u32 	%r9, %ntid.x;
	mad.lo.s32 	%r1, %r8, %r9, %r7;
	mov.u32 	%r10, %tid.y;
	mov.u32 	%r11, %ntid.y;
	mov.u32 	%r12, %ctaid.y;
	mad.lo.s32 	%r13, %r11, %r12, %r10;
	add.s32 	%r14, %r4, -1;
	setp.ne.s32 	%p1, %r1, %r14;
	setp.eq.s32 	%p2, %r13, 0;
	or.pred  	%p3, %p1, %p2;
	add.s32 	%r3, %r5, -1;
	setp.ge.s32 	%p4, %r13, %r3;
	or.pred  	%p5, %p3, %p4;
	@%p5 bra 	$L__BB2_2;
	mad.lo.s32 	%r18, %r4, %r13, %r1;
	mul.wide.s32 	%rd12, %r18, 8;
	add.s64 	%rd13, %rd1, %rd12;
	ld.global.f64 	%fd3, [%rd13+-8];
	st.global.f64 	[%rd13], %fd3;
	bra.uni 	$L__BB2_8;
$L__BB2_2:
	setp.ge.s32 	%p6, %r13, %r3;
	setp.eq.s32 	%p7, %r13, 0;
	setp.ne.s32 	%p8, %r1, 0;
	or.pred  	%p9, %p8, %p7;
	or.pred  	%p10, %p9, %p6;
	@%p10 bra 	$L__BB2_4;
	mul.lo.s32 	%r17, %r4, %r13;
	mul.wide.s32 	%rd10, %r17, 8;
	add.s64 	%rd11, %rd1, %rd10;
	ld.global.f64 	%fd2, [%rd11+8];
	st.global.f64 	[%rd11], %fd2;
	bra.uni 	$L__BB2_8;
$L__BB2_4:
	setp.ne.s32 	%p11, %r13, 0;
	setp.ge.s32 	%p12, %r1, %r4;
	or.pred  	%p13, %p11, %p12;
	@%p13 bra 	$L__BB2_6;
	add.s32 	%r16, %r4, %r1;
	mul.wide.s32 	%rd6, %r16, 8;
	add.s64 	%rd7, %rd1, %rd6;
	ld.global.f64 	%fd1, [%rd7];
	mul.wide.s32 	%rd8, %r1, 8;
	add.s64 	%rd9, %rd1, %rd8;
	st.global.f64 	[%rd9], %fd1;
	bra.uni 	$L__BB2_8;
$L__BB2_6:
	setp.ge.s32 	%p14, %r1, %r4;
	setp.ne.s32 	%p15, %r13, %r3;
	or.pred  	%p16, %p14, %p15;
	@%p16 bra 	$L__BB2_8;
	mad.lo.s32 	%r15, %r4, %r13, %r1;
	mul.wide.s32 	%rd3, %r15, 8;
	add.s64 	%rd4, %rd1, %rd3;
	mov.b64 	%rd5, 0;
	st.global.u64 	[%rd4], %rd5;
$L__BB2_8:
	bar.sync 	0;
	ret;

}
	// .globl	_Z11cavity_flowPdS_S_S_S_S_S_iiddddd
.visible .entry _Z11cavity_flowPdS_S_S_S_S_S_iiddddd(
	.param .u64 .ptr .align 1 _Z11cavity_flowPdS_S_S_S_S_S_iiddddd_param_0,
	.param .u64 .ptr .align 1 _Z11cavity_flowPdS_S_S_S_S_S_iiddddd_param_1,
	.param .u64 .ptr .align 1 _Z11cavity_flowPdS_S_S_S_S_S_iiddddd_param_2,
	.param .u64 .ptr .align 1 _Z11cavity_flowPdS_S_S_S_S_S_iiddddd_param_3,
	.param .u64 .ptr .align 1 _Z11cavity_flowPdS_S_S_S_S_S_iiddddd_param_4,
	.param .u64 .ptr .align 1 _Z11cavity_flowPdS_S_S_S_S_S_iiddddd_param_5,
	.param .u64 .ptr .align 1 _Z11cavity_flowPdS_S_S_S_S_S_iiddddd_param_6,
	.param .u32 _Z11cavity_flowPdS_S_S_S_S_S_iiddddd_param_7,
	.param .u32 _Z11cavity_flowPdS_S_S_S_S_S_iiddddd_param_8,
	.param .f64 _Z11cavity_flowPdS_S_S_S_S_S_iiddddd_param_9,
	.param .f64 _Z11cavity_flowPdS_S_S_S_S_S_iiddddd_param_10,
	.param .f64 _Z11cavity_flowPdS_S_S_S_S_S_iiddddd_param_11,
	.param .f64 _Z11cavity_flowPdS_S_S_S_S_S_iiddddd_param_12,
	.param .f64 _Z11cavity_flowPdS_S_S_S_S_S_iiddddd_param_13
)
{
	.reg .pred 	%p<8>;
	.reg .b32 	%r<21>;
	.reg .b64 	%rd<29>;
	.reg .b64 	%fd<75>;

	ld.param.u64 	%rd4, [_Z11cavity_flowPdS_S_S_S_S_S_iiddddd_param_3];
	ld.param.u32 	%r4, [_Z11cavity_flowPdS_S_S_S_S_S_iiddddd_param_7];
	ld.param.u32 	%r5, [_Z11cavity_flowPdS_S_S_S_S_S_iiddddd_param_8];
	ld.param.f64 	%fd2, [_Z11cavity_flowPdS_S_S_S_S_S_iiddddd_param_10];
	ld.param.f64 	%fd3, [_Z11cavity_flowPdS_S_S_S_S_S_iiddddd_param_11];
	ld.param.f64 	%fd5, [_Z11cavity_flowPdS_S_S_S_S_S_iiddddd_param_13];
	mov.u32 	%r7, %tid.x;
	mov.u32 	%r8, %ctaid.x;
	mov.u32 	%r9, %ntid.x;
	mad.lo.s32 	%r10, %r8, %r9, %r7;
	mov.u32 	%r11, %tid.y;
	mov.u32 	%r12, %ntid.y;
	mov.u32 	%r13, %ctaid.y;
	mad.lo.s32 	%r14, %r12, %r13, %r11;
	setp.lt.s32 	%p1, %r10, 1;
	add.s32 	%r15, %r4, -1;
	setp.ge.s32 	%p2, %r10, %r15;
	or.pred  	%p3, %p1, %p2;
	setp.eq.s32 	%p4, %r14, 0;
	or.pred  	%p5, %p4, %p3;
	add.s32 	%r16, %r5, -1;
	setp.ge.s32 	%p6, %r14, %r16;
	or.pred  	%p7, %p5, %p6;
	@%p7 bra 	$L__BB3_2;
	ld.param.f64 	%fd74, [_Z11cavity_flowPdS_S_S_S_S_S_iiddddd_param_12];
	ld.param.f64 	%fd73, [_Z11cavity_flowPdS_S_S_S_S_S_iiddddd_param_9];
	ld.param.u64 	%rd28, [_Z11cavity_flowPdS_S_S_S_S_S_iiddddd_param_4];
	ld.param.u64 	%rd27, [_Z11cavity_flowPdS_S_S_S_S_S_iiddddd_param_2];
	ld.param.u64 	%rd26, [_Z11cavity_flowPdS_S_S_S_S_S_iiddddd_param_1];
	ld.param.u64 	%rd25, [_Z11cavity_flowPdS_S_S_S_S_S_iiddddd_param_0];
	cvta.to.global.u64 	%rd6, %rd26;
	cvta.to.global.u64 	%rd7, %rd4;
	cvta.to.global.u64 	%rd8, %rd28;
	cvta.to.global.u64 	%rd9, %rd25;
	cvta.to.global.u64 	%rd10, %rd27;
	mul.lo.s32 	%r17, %r4, %r14;
	add.s32 	%r18, %r17, %r10;
	mul.wide.s32 	%rd11, %r18, 8;
	add.s64 	%rd12, %rd6, %rd11;
	ld.global.f64 	%fd6, [%rd12];
	mul.f64 	%fd7, %fd3, %fd6;
	div.rn.f64 	%fd8, %fd7, %fd73;
	ld.global.f64 	%fd9, [%rd12+-8];
	sub.f64 	%fd10, %fd6, %fd9;
	mul.f64 	%fd11, %fd8, %fd10;
	sub.f64 	%fd12, %fd6, %fd11;
	add.s64 	%rd13, %rd7, %rd11;
	ld.global.f64 	%fd13, [%rd13];
	mul.f64 	%fd14, %fd3, %fd13;
	div.rn.f64 	%fd15, %fd14, %fd2;
	sub.s32 	%r19, %r17, %r4;
	add.s32 	%r20, %r19, %r10;
	mul.wide.s32 	%rd14, %r20, 8;
	add.s64 	%rd15, %rd6, %rd14;
	ld.global.f64 	%fd16, [%rd15];
	sub.f64 	%fd17, %fd6, %fd16;
	mul.f64 	%fd18, %fd15, %fd17;
	sub.f64 	%fd19, %fd12, %fd18;
	add.f64 	%fd20, %fd5, %fd5;
	mul.f64 	%fd21, %fd73, %fd20;
	div.rn.f64 	%fd22, %fd3, %fd21;
	add.s64 	%rd16, %rd8, %rd11;
	ld.global.f64 	%fd23, [%rd16+8];
	ld.global.f64 	%fd24, [%rd16+-8];
	sub.f64 	%fd25, %fd23, %fd24;
	mul.f64 	%fd26, %fd22, %fd25;
	sub.f64 	%fd27, %fd19, %fd26;
	mul.f64 	%fd28, %fd73, %fd73;
	div.rn.f64 	%fd29, %fd3, %fd28;
	ld.global.f64 	%fd30, [%rd12+8];
	add.f64 	%fd31, %fd6, %fd6;
	sub.f64 	%fd32, %fd30, %fd31;
	add.f64 	%fd33, %fd9, %fd32;
	mul.f64 	%fd34, %fd2, %fd2;
	div.rn.f64 	%fd35, %fd3, %fd34;
	mul.wide.s32 	%rd17, %r4, 8;
	add.s64 	%rd18, %rd12, %rd17;
	ld.global.f64 	%fd36, [%rd18];
	sub.f64 	%fd37, %fd36, %fd31;
	add.f64 	%fd38, %fd16, %fd37;
	mul.f64 	%fd39, %fd35, %fd38;
	fma.rn.f64 	%fd40, %fd29, %fd33, %fd39;
	fma.rn.f64 	%fd41, %fd74, %fd40, %fd27;
	add.s64 	%rd19, %rd9, %rd11;
	st.global.f64 	[%rd19], %fd41;
	ld.global.f64 	%fd42, [%rd13];
	ld.global.f64 	%fd43, [%rd12];
	mul.f64 	%fd44, %fd3, %fd43;
	div.rn.f64 	%fd45, %fd44, %fd73;
	ld.global.f64 	%fd46, [%rd13+-8];
	sub.f64 	%fd47, %fd42, %fd46;
	mul.f64 	%fd48, %fd45, %fd47;
	sub.f64 	%fd49, %fd42, %fd48;
	mul.f64 	%fd50, %fd3, %fd42;
	div.rn.f64 	%fd51, %fd50, %fd2;
	add.s64 	%rd20, %rd7, %rd14;
	ld.global.f64 	%fd52, [%rd20];
	sub.f64 	%fd53, %fd42, %fd52;
	mul.f64 	%fd54, %fd51, %fd53;
	sub.f64 	%fd55, %fd49, %fd54;
	mul.f64 	%fd56, %fd2, %fd20;
	div.rn.f64 	%fd57, %fd3, %fd56;
	add.s64 	%rd21, %rd16, %rd17;
	ld.global.f64 	%fd58, [%rd21];
	add.s64 	%rd22, %rd8, %rd14;
	ld.global.f64 	%fd59, [%rd22];
	sub.f64 	%fd60, %fd58, %fd59;
	mul.f64 	%fd61, %fd57, %fd60;
	sub.f64 	%fd62, %fd55, %fd61;
	ld.global.f64 	%fd63, [%rd13+8];
	add.f64 	%fd64, %fd42, %fd42;
	sub.f64 	%fd65, %fd63, %fd64;
	add.f64 	%fd66, %fd46, %fd65;
	add.s64 	%rd23, %rd13, %rd17;
	ld.global.f64 	%fd67, [%rd23];
	sub.f64 	%fd68, %fd67, %fd64;
	add.f64 	%fd69, %fd52, %fd68;
	mul.f64 	%fd70, %fd35, %fd69;
	fma.rn.f64 	%fd71, %fd29, %fd66, %fd70;
	fma.rn.f64 	%fd72, %fd74, %fd71, %fd62;
	add.s64 	%rd24, %rd10, %rd11;
	st.global.f64 	[%rd24], %fd72;
$L__BB3_2:
	bar.sync 	0;
	ret;

}
	// .globl	_Z17velocity_boundaryPdS_ii
.visible .entry _Z17velocity_boundaryPdS_ii(
	.param .u64 .ptr .align 1 _Z17velocity_boundaryPdS_ii_param_0,
	.param .u64 .ptr .align 1 _Z17velocity_boundaryPdS_ii_param_1,
	.param .u32 _Z17velocity_boundaryPdS_ii_param_2,
	.param .u32 _Z17velocity_boundaryPdS_ii_param_3
)
{
	.reg .pred 	%p<17>;
	.reg .b32 	%r<18>;
	.reg .b64 	%rd<22>;

	ld.param.u64 	%rd3, [_Z17velocity_boundaryPdS_ii_param_0];
	ld.param.u64 	%rd4, [_Z17velocity_boundaryPdS_ii_param_1];
	ld.param.u32 	%r4, [_Z17velocity_boundaryPdS_ii_param_2];
	ld.param.u32 	%r5, [_Z17velocity_boundaryPdS_ii_param_3];
	cvta.to.global.u64 	%rd1, %rd4;
	cvta.to.global.u64 	%rd2, %rd3;
	mov.u32 	%r7, %tid.x;
	mov.u32 	%r8, %ctaid.x;
	mov.u32 	%r9, %ntid.x;
	mad.lo.s32 	%r1, %r8, %r9, %r7;
	mov.u32 	%r10, %tid.y;
	mov.u32 	%r11, %ntid.y;
	mov.u32 	%r12, %ctaid.y;
	mad.lo.s32 	%r13, %r11, %r12, %r10;
	add.s32 	%r14, %r4, -1;
	setp.ne.s32 	%p1, %r1, %r14;
	setp.eq.s32 	%p2, %r13, 0;
	or.pred  	%p3, %p1, %p2;
	add.s32 	%r3, %r5, -1;
	setp.ge.s32 	%p4, %r13, %r3;
	or.pred  	%p5, %p3, %p4;
	@%p5 bra 	$L__BB4_2;
	mad.lo.s32 	%r17, %r4, %r13, %r1;
	mul.wide.s32 	%rd18, %r17, 8;
	add.s64 	%rd19, %rd2, %rd18;
	mov.b64 	%rd20, 0;
	st.global.u64 	[%rd19], %rd20;
	add.s64 	%rd21, %rd1, %rd18;
	st.global.u64 	[%rd21], %rd20;
	bra.uni 	$L__BB4_8;
$L__BB4_2:
	setp.ge.s32 	%p6, %r13, %r3;
	setp.eq.s32 	%p7, %r13, 0;
	setp.ne.s32 	%p8, %r1, 0;
	or.pred  	%p9, %p8, %p7;
	or.pred  	%p10, %p9, %p6;
	@%p10 bra 	$L__BB4_4;
	mul.lo.s32 	%r16, %r4, %r13;
	mul.wide.s32 	%rd14, %r16, 8;
	add.s64 	%rd15, %rd2, %rd14;
	mov.b64 	%rd16, 0;
	st.global.u64 	[%rd15], %rd16;
	add.s64 	%rd17, %rd1, %rd14;
	st.global.u64 	[%rd17], %rd16;
	bra.uni 	$L__BB4_8;
$L__BB4_4:
	setp.ne.s32 	%p11, %r13, 0;
	setp.ge.s32 	%p12, %r1, %r4;
	or.pred  	%p13, %p11, %p12;
	@%p13 bra 	$L__BB4_6;
	mul.wide.s32 	%rd10, %r1, 8;
	add.s64 	%rd11, %rd2, %rd10;
	mov.b64 	%rd12, 0;
	st.global.u64 	[%rd11], %rd12;
	add.s64 	%rd13, %rd1, %rd10;
	st.global.u64 	[%rd13], %rd12;
	bra.uni 	$L__BB4_8;
$L__BB4_6:
	setp.ge.s32 	%p14, %r1, %r4;
	setp.ne.s32 	%p15, %r13, %r3;
	or.pred  	%p16, %p14, %p15;
	@%p16 bra 	$L__BB4_8;
	mad.lo.s32 	%r15, %r4, %r13, %r1;
	mul.wide.s32 	%rd5, %r15, 8;
	add.s64 	%rd6, %rd2, %rd5;
	mov.b64 	%rd7, 4607182418800017408;
	st.global.u64 	[%rd6], %rd7;
	add.s64 	%rd8, %rd1, %rd5;
	mov.b64 	%rd9, 0;
	st.global.u64 	[%rd8], %rd9;
$L__BB4_8:
	bar.sync 	0;
	ret;

}


// ===== COMPILED SASS (sm_100) =====

	.target	sm_100

	.elftype	@"ET_EXEC"


//--------------------- .note.nv.tkinfo           --------------------------
	.section	.note.nv.tkinfo,"",@"SHT_NOTE"
	.sectionflags	@"SHF_NOTE_NV_TKINFO"
	.tkinfo
        /*0018*/ 	.word	0x00000002
        /*0030*/ 	.string	""
        /*0030*/ 	.string	"ptxas"
        /*0030*/ 	.string	"Cuda compilation tools, release 13.0, V13.0.88"
        /*0030*/ 	.string	"Build cuda_13.0.r13.0/compiler.36424714_0"
        /*0030*/ 	.string	"-arch sm_100 -m 64 "



//--------------------- .note.nv.cuinfo           --------------------------
	.section	.note.nv.cuinfo,"",@"SHT_NOTE"
	.sectionflags	@"SHF_NOTE_NV_CUINFO"
        /*0018*/ 	.short	0x0002
        /*001a*/ 	.short	0x0064
        /*001c*/ 	.short	0x0082
	.zero		2


//--------------------- .nv.info                  --------------------------
	.section	.nv.info,"",@"SHT_CUDA_INFO"
	.align	4


	//----- nvinfo : EIATTR_REGCOUNT
	.align		4
        /*0000*/ 	.byte	0x04, 0x2f
        /*0002*/ 	.short	(.L_1 - .L_0)
	.align		4
.L_0:
        /*0004*/ 	.word	index@(_Z10build_up_bPdS_S_ddddii)
        /*0008*/ 	.word	0x00000028


	//----- nvinfo : EIATTR_FRAME_SIZE
	.align		4
.L_1:
        /*000c*/ 	.byte	0x04, 0x11
        /*000e*/ 	.short	(.L_3 - .L_2)
	.align		4
.L_2:
        /*0010*/ 	.word	index@($__internal_3_$__cuda_sm20_div_rn_f64_full)
        /*0014*/ 	.word	0x00000000


	//----- nvinfo : EIATTR_FRAME_SIZE
	.align		4
.L_3:
        /*0018*/ 	.byte	0x04, 0x11
        /*001a*/ 	.short	(.L_5 - .L_4)
	.align		4
.L_4:
        /*001c*/ 	.word	index@($__internal_2_$__cuda_sm20_dblrcp_rn_slowpath_v3)
        /*0020*/ 	.word	0x00000000


	//----- nvinfo : EIATTR_FRAME_SIZE
	.align		4
.L_5:
        /*0024*/ 	.byte	0x04, 0x11
        /*0026*/ 	.short	(.L_7 - .L_6)
	.align		4
.L_6:
        /*0028*/ 	.word	index@(_Z10build_up_bPdS_S_ddddii)
        /*002c*/ 	.word	0x00000000


	//----- nvinfo : EIATTR_REGCOUNT
	.align		4
.L_7:
        /*0030*/ 	.byte	0x04, 0x2f
        /*0032*/ 	.short	(.L_9 - .L_8)
	.align		4
.L_8:
        /*0034*/ 	.word	index@(_Z16pressure_poissonPdS_S_ddiid)
        /*0038*/ 	.word	0x00000020


	//----- nvinfo : EIATTR_FRAME_SIZE
	.align		4
.L_9:
        /*003c*/ 	.byte	0x04, 0x11
        /*003e*/ 	.short	(.L_11 - .L_10)
	.align		4
.L_10:
        /*0040*/ 	.word	index@($__internal_1_$__cuda_sm20_div_rn_f64_full)
        /*0044*/ 	.word	0x00000000


	//----- nvinfo : EIATTR_FRAME_SIZE
	.align		4
.L_11:
        /*0048*/ 	.byte	0x04, 0x11
        /*004a*/ 	.short	(.L_13 - .L_12)
	.align		4
.L_12:
        /*004c*/ 	.word	index@(_Z16pressure_poissonPdS_S_ddiid)
        /*0050*/ 	.word	0x00000000


	//----- nvinfo : EIATTR_REGCOUNT
	.align		4
.L_13:
        /*0054*/ 	.byte	0x04, 0x2f
        /*0056*/ 	.short	(.L_15 - .L_14)
	.align		4
.L_14:
        /*0058*/ 	.word	index@(_Z17pressure_boundaryPdii)
        /*005c*/ 	.word	0x0000000a


	//----- nvinfo : EIATTR_FRAME_SIZE
	.align		4
.L_15:
        /*0060*/ 	.byte	0x04, 0x11
        /*0062*/ 	.short	(.L_17 - .L_16)
	.align		4
.L_16:
        /*0064*/ 	.word	index@(_Z17pressure_boundaryPdii)
        /*0068*/ 	.word	0x00000000


	//----- nvinfo : EIATTR_REGCOUNT
	.align		4
.L_17:
        /*006c*/ 	.byte	0x04, 0x2f
        /*006e*/ 	.short	(.L_19 - .L_18)
	.align		4
.L_18:
        /*0070*/ 	.word	index@(_Z11cavity_flowPdS_S_S_S_S_S_iiddddd)
        /*0074*/ 	.word	0x00000030


	//----- nvinfo : EIATTR_FRAME_SIZE
	.align		4
.L_19:
        /*0078*/ 	.byte	0x04, 0x11
        /*007a*/ 	.short	(.L_21 - .L_20)
	.align		4
.L_20:
        /*007c*/ 	.word	index@($__internal_0_$__cuda_sm20_div_rn_f64_full)
        /*0080*/ 	.word	0x00000000


	//----- nvinfo : EIATTR_FRAME_SIZE
	.align		4
.L_21:
        /*0084*/ 	.byte	0x04, 0x11
        /*0086*/ 	.short	(.L_23 - .L_22)
	.align		4
.L_22:
        /*0088*/ 	.word	index@(_Z11cavity_flowPdS_S_S_S_S_S_iiddddd)
        /*008c*/ 	.word	0x00000000


	//----- nvinfo : EIATTR_REGCOUNT
	.align		4
.L_23:
        /*0090*/ 	.byte	0x04, 0x2f
        /*0092*/ 	.short	(.L_25 - .L_24)
	.align		4
.L_24:
        /*0094*/ 	.word	index@(_Z17velocity_boundaryPdS_ii)
        /*0098*/ 	.word	0x0000000c


	//----- nvinfo : EIATTR_FRAME_SIZE
	.align		4
.L_25:
        /*009c*/ 	.byte	0x04, 0x11
        /*009e*/ 	.short	(.L_27 - .L_26)
	.align		4
.L_26:
        /*00a0*/ 	.word	index@(_Z17velocity_boundaryPdS_ii)
        /*00a4*/ 	.word	0x00000000


	//----- nvinfo : EIATTR_MIN_STACK_SIZE
	.align		4
.L_27:
        /*00a8*/ 	.byte	0x04, 0x12
        /*00aa*/ 	.short	(.L_29 - .L_28)
	.align		4
.L_28:
        /*00ac*/ 	.word	index@(_Z17velocity_boundaryPdS_ii)
        /*00b0*/ 	.word	0x00000000


	//----- nvinfo : EIATTR_MIN_STACK_SIZE
	.align		4
.L_29:
        /*00b4*/ 	.byte	0x04, 0x12
        /*00b6*/ 	.short	(.L_31 - .L_30)
	.align		4
.L_30:
        /*00b8*/ 	.word	index@(_Z11cavity_flowPdS_S_S_S_S_S_iiddddd)
        /*00bc*/ 	.word	0x00000000


	//----- nvinfo : EIATTR_MIN_STACK_SIZE
	.align		4
.L_31:
        /*00c0*/ 	.byte	0x04, 0x12
        /*00c2*/ 	.short	(.L_33 - .L_32)
	.align		4
.L_32:
        /*00c4*/ 	.word	index@(_Z17pressure_boundaryPdii)
        /*00c8*/ 	.word	0x00000000


	//----- nvinfo : EIATTR_MIN_STACK_SIZE
	.align		4
.L_33:
        /*00cc*/ 	.byte	0x04, 0x12
        /*00ce*/ 	.short	(.L_35 - .L_34)
	.align		4
.L_34:
        /*00d0*/ 	.word	index@(_Z16pressure_poissonPdS_S_ddiid)
        /*00d4*/ 	.word	0x00000000


	//----- nvinfo : EIATTR_MIN_STACK_SIZE
	.align		4
.L_35:
        /*00d8*/ 	.byte	0x04, 0x12
        /*00da*/ 	.short	(.L_37 - .L_36)
	.align		4
.L_36:
        /*00dc*/ 	.word	index@(_Z10build_up_bPdS_S_ddddii)
        /*00e0*/ 	.word	0x00000000
.L_37:


//--------------------- .nv.compat                --------------------------
	.section	.nv.compat,"",@"SHT_CUDA_COMPAT_INFO"
	.align	4
        /*0000*/ 	.byte	0x02, 0x09, 0x00, 0x00, 0x02, 0x02, 0x01, 0x00, 0x02, 0x05, 0x05, 0x00, 0x03, 0x07, 0x01, 0x01
        /*0010*/ 	.byte	0x02, 0x03, 0x00, 0x00, 0x02, 0x06, 0x01, 0x00, 0x04, 0x0b, 0x08, 0x00, 0x01, 0x00, 0x00, 0x00
        /*0020*/ 	.byte	0x00, 0x00, 0x00, 0x00


//--------------------- .nv.info._Z17velocity_boundaryPdS_ii --------------------------
	.section	.nv.info._Z17velocity_boundaryPdS_ii,"",@"SHT_CUDA_INFO"
	.sectionflags	@""
	.align	4


	//----- nvinfo : EIATTR_CUDA_API_VERSION
	.align		4
        /*0000*/ 	.byte	0x04, 0x37
        /*0002*/ 	.short	(.L_39 - .L_38)
.L_38:
        /*0004*/ 	.word	0x00000082


	//----- nvinfo : EIATTR_KPARAM_INFO
	.align		4
.L_39:
        /*0008*/ 	.byte	0x04, 0x17
        /*000a*/ 	.short	(.L_41 - .L_40)
.L_40:
        /*000c*/ 	.word	0x00000000
        /*0010*/ 	.short	0x0003
        /*0012*/ 	.short	0x0014
        /*0014*/ 	.byte	0x00, 0xf0, 0x11, 0x00


	//----- nvinfo : EIATTR_KPARAM_INFO
	.align		4
.L_41:
        /*0018*/ 	.byte	0x04, 0x17
        /*001a*/ 	.short	(.L_43 - .L_42)
.L_42:
        /*001c*/ 	.word	0x00000000
        /*0020*/ 	.short	0x0002
        /*0022*/ 	.short	0x0010
        /*0024*/ 	.byte	0x00, 0xf0, 0x11, 0x00


	//----- nvinfo : EIATTR_KPARAM_INFO
	.align		4
.L_43:
        /*0028*/ 	.byte	0x04, 0x17
        /*002a*/ 	.short	(.L_45 - .L_44)
.L_44:
        /*002c*/ 	.word	0x00000000
        /*0030*/ 	.short	0x0001
        /*0032*/ 	.short	0x0008
        /*0034*/ 	.byte	0x00, 0xf5, 0x21, 0x00


	//----- nvinfo : EIATTR_KPARAM_INFO
	.align		4
.L_45:
        /*0038*/ 	.byte	0x04, 0x17
        /*003a*/ 	.short	(.L_47 - .L_46)
.L_46:
        /*003c*/ 	.word	0x00000000
        /*0040*/ 	.short	0x0000
        /*0042*/ 	.short	0x0000
        /*0044*/ 	.byte	0x00, 0xf5, 0x21, 0x00


	//----- nvinfo : EIATTR_SPARSE_MMA_MASK
	.align		4
.L_47:
        /*0048*/ 	.byte	0x03, 0x50
        /*004a*/ 	.short	0x0000


	//----- nvinfo : EIATTR_MAXREG_COUNT
	.align		4
        /*004c*/ 	.byte	0x03, 0x1b
        /*004e*/ 	.short	0x00ff


	//----- nvinfo : EIATTR_NUM_BARRIERS
	.align		4
        /*0050*/ 	.byte	0x02, 0x4c
        /*0052*/ 	.byte	0x01
	.zero		1


	//----- nvinfo : EIATTR_MERCURY_ISA_VERSION
	.align		4
        /*0054*/ 	.byte	0x03, 0x5f
        /*0056*/ 	.short	0x0101


	//----- nvinfo : EIATTR_VRC_CTA_INIT_COUNT
	.align		4
        /*0058*/ 	.byte	0x02, 0x4a
	.zero		1
	.zero		1


	//----- nvinfo : EIATTR_EXIT_INSTR_OFFSETS
	.align		4
        /*005c*/ 	.byte	0x04, 0x1c
        /*005e*/ 	.short	(.L_49 - .L_48)


	//   ....[0]....
.L_48:
        /*0060*/ 	.word	0x00000390


	//----- nvinfo : EIATTR_CRS_STACK_SIZE
	.align		4
.L_49:
        /*0064*/ 	.byte	0x04, 0x1e
        /*0066*/ 	.short	(.L_51 - .L_50)
.L_50:
        /*0068*/ 	.word	0x00000000


	//----- nvinfo : EIATTR_CBANK_PARAM_SIZE
	.align		4
.L_51:
        /*006c*/ 	.byte	0x03, 0x19
        /*006e*/ 	.short	0x0018


	//----- nvinfo : EIATTR_PARAM_CBANK
	.align		4
        /*0070*/ 	.byte	0x04, 0x0a
        /*0072*/ 	.short	(.L_53 - .L_52)
	.align		4
.L_52:
        /*0074*/ 	.word	index@(.nv.constant0._Z17velocity_boundaryPdS_ii)
        /*0078*/ 	.short	0x0380
        /*007a*/ 	.short	0x0018


	//----- nvinfo : EIATTR_SW_WAR
	.align		4
.L_53:
        /*007c*/ 	.byte	0x04, 0x36
        /*007e*/ 	.short	(.L_55 - .L_54)
.L_54:
        /*0080*/ 	.word	0x00000008
.L_55:


//--------------------- .nv.info._Z11cavity_flowPdS_S_S_S_S_S_iiddddd --------------------------
	.section	.nv.info._Z11cavity_flowPdS_S_S_S_S_S_iiddddd,"",@"SHT_CUDA_INFO"
	.sectionflags	@""
	.align	4


	//----- nvinfo : EIATTR_CUDA_API_VERSION
	.align		4
        /*0000*/ 	.byte	0x04, 0x37
        /*0002*/ 	.short	(.L_57 - .L_56)
.L_56:
        /*0004*/ 	.word	0x00000082


	//----- nvinfo : EIATTR_KPARAM_INFO
	.align		4
.L_57:
        /*0008*/ 	.byte	0x04, 0x17
        /*000a*/ 	.short	(.L_59 - .L_58)
.L_58:
        /*000c*/ 	.word	0x00000000
        /*0010*/ 	.short	0x000d
        /*0012*/ 	.short	0x0060
        /*0014*/ 	.byte	0x00, 0xf0, 0x21, 0x00


	//----- nvinfo : EIATTR_KPARAM_INFO
	.align		4
.L_59:
        /*0018*/ 	.byte	0x04, 0x17
        /*001a*/ 	.short	(.L_61 - .L_60)
.L_60:
        /*001c*/ 	.word	0x00000000
        /*0020*/ 	.short	0x000c
        /*0022*/ 	.short	0x0058
        /*0024*/ 	.byte	0x00, 0xf0, 0x21, 0x00


	//----- nvinfo : EIATTR_KPARAM_INFO
	.align		4
.L_61:
        /*0028*/ 	.byte	0x04, 0x17
        /*002a*/ 	.short	(.L_63 - .L_62)
.L_62:
        /*002c*/ 	.word	0x00000000
        /*0030*/ 	.short	0x000b
        /*0032*/ 	.short	0x0050
        /*0034*/ 	.byte	0x00, 0xf0, 0x21, 0x00


	//----- nvinfo : EIATTR_KPARAM_INFO
	.align		4
.L_63:
        /*0038*/ 	.byte	0x04, 0x17
        /*003a*/ 	.short	(.L_65 - .L_64)
.L_64:
        /*003c*/ 	.word	0x00000000
        /*0040*/ 	.short	0x000a
        /*0042*/ 	.short	0x0048
        /*0044*/ 	.byte	0x00, 0xf0, 0x21, 0x00


	//----- nvinfo : EIATTR_KPARAM_INFO
	.align		4
.L_65:
        /*0048*/ 	.byte	0x04, 0x17
        /*004a*/ 	.short	(.L_67 - .L_66)
.L_66:
        /*004c*/ 	.word	0x00000000
        /*0050*/ 	.short	0x0009
        /*0052*/ 	.short	0x0040
        /*0054*/ 	.byte	0x00, 0xf0, 0x21, 0x00


	//----- nvinfo : EIATTR_KPARAM_INFO
	.align		4
.L_67:
        /*0058*/ 	.byte	0x04, 0x17
        /*005a*/ 	.short	(.L_69 - .L_68)
.L_68:
        /*005c*/ 	.word	0x00000000
        /*0060*/ 	.short	0x0008
        /*0062*/ 	.short	0x003c
        /*0064*/ 	.byte	0x00, 0xf0, 0x11, 0x00


	//----- nvinfo : EIATTR_KPARAM_INFO
	.align		4
.L_69:
        /*0068*/ 	.byte	0x04, 0x17
        /*006a*/ 	.short	(.L_71 - .L_70)
.L_70:
        /*006c*/ 	.word	0x00000000
        /*0070*/ 	.short	0x0007
        /*0072*/ 	.short	0x0038
        /*0074*/ 	.byte	0x00, 0xf0, 0x11, 0x00


	//----- nvinfo : EIATTR_KPARAM_INFO
	.align		4
.L_71:
        /*0078*/ 	.byte	0x04, 0x17
        /*007a*/ 	.short	(.L_73 - .L_72)
.L_72:
        /*007c*/ 	.word	0x00000000
        /*0080*/ 	.short	0x0006
        /*0082*/ 	.short	0x0030
        /*0084*/ 	.byte	0x00, 0xf5, 0x21, 0x00


	//----- nvinfo : EIATTR_KPARAM_INFO
	.align		4
.L_73:
        /*0088*/ 	.byte	0x04, 0x17
        /*008a*/ 	.short	(.L_75 - .L_74)
.L_74:
        /*008c*/ 	.word	0x00000000
        /*0090*/ 	.short	0x0005
        /*0092*/ 	.short	0x0028
        /*0094*/ 	.byte	0x00, 0xf5, 0x21, 0x00


	//----- nvinfo : EIATTR_KPARAM_INFO
	.align		4
.L_75:
        /*0098*/ 	.byte	0x04, 0x17
        /*009a*/ 	.short	(.L_77 - .L_76)
.L_76:
        /*009c*/ 	.word	0x00000000
        /*00a0*/ 	.short	0x0004
        /*00a2*/ 	.short	0x0020
        /*00a4*/ 	.byte	0x00, 0xf5, 0x21, 0x00


	//----- nvinfo : EIATTR_KPARAM_INFO
	.align		4
.L_77:
        /*00a8*/ 	.byte	0x04, 0x17
        /*00aa*/ 	.short	(.L_79 - .L_78)
.L_78:
        /*00ac*/ 	.word	0x00000000
        /*00b0*/ 	.short	0x0003
        /*00b2*/ 	.short	0x0018
        /*00b4*/ 	.byte	0x00, 0xf5, 0x21, 0x00


	//----- nvinfo : EIATTR_KPARAM_INFO
	.align		4
.L_79:
        /*00b8*/ 	.byte	0x04, 0x17
        /*00ba*/ 	.short	(.L_81 - .L_80)
.L_80:
        /*00bc*/ 	.word	0x00000000
        /*00c0*/ 	.short	0x0002
        /*00c2*/ 	.short	0x0010
        /*00c4*/ 	.byte	0x00, 0xf5, 0x21, 0x00


	//----- nvinfo : EIATTR_KPARAM_INFO
	.align		4
.L_81:
        /*00c8*/ 	.byte	0x04, 0x17
        /*00ca*/ 	.short	(.L_83 - .L_82)
.L_82:
        /*00cc*/ 	.word	0x00000000
        /*00d0*/ 	.short	0x0001
        /*00d2*/ 	.short	0x0008
        /*00d4*/ 	.byte	0x00, 0xf5, 0x21, 0x00


	//----- nvinfo : EIATTR_KPARAM_INFO
	.align		4
.L_83:
        /*00d8*/ 	.byte	0x04, 0x17
        /*00da*/ 	.short	(.L_85 - .L_84)
.L_84:
        /*00dc*/ 	.word	0x00000000
        /*00e0*/ 	.short	0x0000
        /*00e2*/ 	.short	0x0000
        /*00e4*/ 	.byte	0x00, 0xf5, 0x21, 0x00


	//----- nvinfo : EIATTR_SPARSE_MMA_MASK
	.align		4
.L_85:
        /*00e8*/ 	.byte	0x03, 0x50
        /*00ea*/ 	.short	0x0000


	//----- nvinfo : EIATTR_MAXREG_COUNT
	.align		4
        /*00ec*/ 	.byte	0x03, 0x1b
        /*00ee*/ 	.short	0x00ff


	//----- nvinfo : EIATTR_NUM_BARRIERS
	.align		4
        /*00f0*/ 	.byte	0x02, 0x4c
        /*00f2*/ 	.byte	0x01
	.zero		1


	//----- nvinfo : EIATTR_MERCURY_ISA_VERSION
	.align		4
        /*00f4*/ 	.byte	0x03, 0x5f
        /*00f6*/ 	.short	0x0101


	//----- nvinfo : EIATTR_VRC_CTA_INIT_COUNT
	.align		4
        /*00f8*/ 	.byte	0x02, 0x4a
	.zero		1
	.zero		1


	//----- nvinfo : EIATTR_EXIT_INSTR_OFFSETS
	.align		4
        /*00fc*/ 	.byte	0x04, 0x1c
        /*00fe*/ 	.short	(.L_87 - .L_86)


	//   ....[0]....
.L_86:
        /*0100*/ 	.word	0x000014f0


	//----- nvinfo : EIATTR_CRS_STACK_SIZE
	.align		4
.L_87:
        /*0104*/ 	.byte	0x04, 0x1e
        /*0106*/ 	.short	(.L_89 - .L_88)
.L_88:
        /*0108*/ 	.word	0x00000000


	//----- nvinfo : EIATTR_CBANK_PARAM_SIZE
	.align		4
.L_89:
        /*010c*/ 	.byte	0x03, 0x19
        /*010e*/ 	.short	0x0068


	//----- nvinfo : EIATTR_PARAM_CBANK
	.align		4
        /*0110*/ 	.byte	0x04, 0x0a
        /*0112*/ 	.short	(.L_91 - .L_90)
	.align		4
.L_90:
        /*0114*/ 	.word	index@(.nv.constant0._Z11cavity_flowPdS_S_S_S_S_S_iiddddd)
        /*0118*/ 	.short	0x0380
        /*011a*/ 	.short	0x0068


	//----- nvinfo : EIATTR_SW_WAR
	.align		4
.L_91:
        /*011c*/ 	.byte	0x04, 0x36
        /*011e*/ 	.short	(.L_93 - .L_92)
.L_92:
        /*0120*/ 	.word	0x00000008
.L_93:


//--------------------- .nv.info._Z17pressure_boundaryPdii --------------------------
	.section	.nv.info._Z17pressure_boundaryPdii,"",@"SHT_CUDA_INFO"
	.sectionflags	@""
	.align	4


	//----- nvinfo : EIATTR_CUDA_API_VERSION
	.align		4
        /*0000*/ 	.byte	0x04, 0x37
        /*0002*/ 	.short	(.L_95 - .L_94)
.L_94:
        /*0004*/ 	.word	0x00000082


	//----- nvinfo : EIATTR_KPARAM_INFO
	.align		4
.L_95:
        /*0008*/ 	.byte	0x04, 0x17
        /*000a*/ 	.short	(.L_97 - .L_96)
.L_96:
        /*000c*/ 	.word	0x00000000
        /*0010*/ 	.short	0x0002
        /*0012*/ 	.short	0x000c
        /*0014*/ 	.byte	0x00, 0xf0, 0x11, 0x00


	//----- nvinfo : EIATTR_KPARAM_INFO
	.align		4
.L_97:
        /*0018*/ 	.byte	0x04, 0x17
        /*001a*/ 	.short	(.L_99 - .L_98)
.L_98:
        /*001c*/ 	.word	0x00000000
        /*0020*/ 	.short	0x0001
        /*0022*/ 	.short	0x0008
        /*0024*/ 	.byte	0x00, 0xf0, 0x11, 0x00


	//----- nvinfo : EIATTR_KPARAM_INFO
	.align		4
.L_99:
        /*0028*/ 	.byte	0x04, 0x17
        /*002a*/ 	.short	(.L_101 - .L_100)
.L_100:
        /*002c*/ 	.word	0x00000000
        /*0030*/ 	.short	0x0000
        /*0032*/ 	.short	0x0000
        /*0034*/ 	.byte	0x00, 0xf5, 0x21, 0x00


	//----- nvinfo : EIATTR_SPARSE_MMA_MASK
	.align		4
.L_101:
        /*0038*/ 	.byte	0x03, 0x50
        /*003a*/ 	.short	0x0000


	//----- nvinfo : EIATTR_MAXREG_COUNT
	.align		4
        /*003c*/ 	.byte	0x03, 0x1b
        /*003e*/ 	.short	0x00ff


	//----- nvinfo : EIATTR_NUM_BARRIERS
	.align		4
        /*0040*/ 	.byte	0x02, 0x4c
        /*0042*/ 	.byte	0x01
	.zero		1


	//----- nvinfo : EIATTR_MERCURY_ISA_VERSION
	.align		4
        /*0044*/ 	.byte	0x03, 0x5f
        /*0046*/ 	.short	0x0101


	//----- nvinfo : EIATTR_VRC_CTA_INIT_COUNT
	.align		4
        /*0048*/ 	.byte	0x02, 0x4a
	.zero		1
	.zero		1


	//----- nvinfo : EIATTR_EXIT_INSTR_OFFSETS
	.align		4
        /*004c*/ 	.byte	0x04, 0x1c
        /*004e*/ 	.short	(.L_103 - .L_102)


	//   ....[0]....
.L_102:
        /*0050*/ 	.word	0x00000330


	//----- nvinfo : EIATTR_CRS_STACK_SIZE
	.align		4
.L_103:
        /*0054*/ 	.byte	0x04, 0x1e
        /*0056*/ 	.short	(.L_105 - .L_104)
.L_104:
        /*0058*/ 	.word	0x00000000


	//----- nvinfo : EIATTR_CBANK_PARAM_SIZE
	.align		4
.L_105:
        /*005c*/ 	.byte	0x03, 0x19
        /*005e*/ 	.short	0x0010


	//----- nvinfo : EIATTR_PARAM_CBANK
	.align		4
        /*0060*/ 	.byte	0x04, 0x0a
        /*0062*/ 	.short	(.L_107 - .L_106)
	.align		4
.L_106:
        /*0064*/ 	.word	index@(.nv.constant0._Z17pressure_boundaryPdii)
        /*0068*/ 	.short	0x0380
        /*006a*/ 	.short	0x0010


	//----- nvinfo : EIATTR_SW_WAR
	.align		4
.L_107:
        /*006c*/ 	.byte	0x04, 0x36
        /*006e*/ 	.short	(.L_109 - .L_108)
.L_108:
        /*0070*/ 	.word	0x00000008
.L_109:


//--------------------- .nv.info._Z16pressure_poissonPdS_S_ddiid --------------------------
	.section	.nv.info._Z16pressure_poissonPdS_S_ddiid,"",@"SHT_CUDA_INFO"
	.sectionflags	@""
	.align	4


	//----- nvinfo : EIATTR_CUDA_API_VERSION
	.align		4
        /*0000*/ 	.byte	0x04, 0x37
        /*0002*/ 	.short	(.L_111 - .L_110)
.L_110:
        /*0004*/ 	.word	0x00000082


	//----- nvinfo : EIATTR_KPARAM_INFO
	.align		4
.L_111:
        /*0008*/ 	.byte	0x04, 0x17
        /*000a*/ 	.short	(.L_113 - .L_112)
.L_112:
        /*000c*/ 	.word	0x00000000
        /*0010*/ 	.short	0x0007
        /*0012*/ 	.short	0x0030
        /*0014*/ 	.byte	0x00, 0xf0, 0x21, 0x00


	//----- nvinfo : EIATTR_KPARAM_INFO
	.align		4
.L_113:
        /*0018*/ 	.byte	0x04, 0x17
        /*001a*/ 	.short	(.L_115 - .L_114)
.L_114:
        /*001c*/ 	.word	0x00000000
        /*0020*/ 	.short	0x0006
        /*0022*/ 	.short	0x002c
        /*0024*/ 	.byte	0x00, 0xf0, 0x11, 0x00


	//----- nvinfo : EIATTR_KPARAM_INFO
	.align		4
.L_115:
        /*0028*/ 	.byte	0x04, 0x17
        /*002a*/ 	.short	(.L_117 - .L_116)
.L_116:
        /*002c*/ 	.word	0x00000000
        /*0030*/ 	.short	0x0005
        /*0032*/ 	.short	0x0028
        /*0034*/ 	.byte	0x00, 0xf0, 0x11, 0x00


	//----- nvinfo : EIATTR_KPARAM_INFO
	.align		4
.L_117:
        /*0038*/ 	.byte	0x04, 0x17
        /*003a*/ 	.short	(.L_119 - .L_118)
.L_118:
        /*003c*/ 	.word	0x00000000
        /*0040*/ 	.short	0x0004
        /*0042*/ 	.short	0x0020
        /*0044*/ 	.byte	0x00, 0xf0, 0x21, 0x00


	//----- nvinfo : EIATTR_KPARAM_INFO
	.align		4
.L_119:
        /*0048*/ 	.byte	0x04, 0x17
        /*004a*/ 	.short	(.L_121 - .L_120)
.L_120:
        /*004c*/ 	.word	0x00000000
        /*0050*/ 	.short	0x0003
        /*0052*/ 	.short	0x0018
        /*0054*/ 	.byte	0x00, 0xf0, 0x21, 0x00


	//----- nvinfo : EIATTR_KPARAM_INFO
	.align		4
.L_121:
        /*0058*/ 	.byte	0x04, 0x17
        /*005a*/ 	.short	(.L_123 - .L_122)
.L_122:
        /*005c*/ 	.word	0x00000000
        /*0060*/ 	.short	0x0002
        /*0062*/ 	.short	0x0010
        /*0064*/ 	.byte	0x00, 0xf5, 0x21, 0x00


	//----- nvinfo : EIATTR_KPARAM_INFO
	.align		4
.L_123:
        /*0068*/ 	.byte	0x04, 0x17
        /*006a*/ 	.short	(.L_125 - .L_124)
.L_124:
        /*006c*/ 	.word	0x00000000
        /*0070*/ 	.short	0x0001
        /*0072*/ 	.short	0x0008
        /*0074*/ 	.byte	0x00, 0xf5, 0x21, 0x00


	//----- nvinfo : EIATTR_KPARAM_INFO
	.align		4
.L_125:
        /*0078*/ 	.byte	0x04, 0x17
        /*007a*/ 	.short	(.L_127 - .L_126)
.L_126:
        /*007c*/ 	.word	0x00000000
        /*0080*/ 	.short	0x0000
        /*0082*/ 	.short	0x0000
        /*0084*/ 	.byte	0x00, 0xf5, 0x21, 0x00


	//----- nvinfo : EIATTR_SPARSE_MMA_MASK
	.align		4
.L_127:
        /*0088*/ 	.byte	0x03, 0x50
        /*008a*/ 	.short	0x0000


	//----- nvinfo : EIATTR_MAXREG_COUNT
	.align		4
        /*008c*/ 	.byte	0x03, 0x1b
        /*008e*/ 	.short	0x00ff


	//----- nvinfo : EIATTR_NUM_BARRIERS
	.align		4
        /*0090*/ 	.byte	0x02, 0x4c
        /*0092*/ 	.byte	0x01
	.zero		1


	//----- nvinfo : EIATTR_MERCURY_ISA_VERSION
	.align		4
        /*0094*/ 	.byte	0x03, 0x5f
        /*0096*/ 	.short	0x0101


	//----- nvinfo : EIATTR_VRC_CTA_INIT_COUNT
	.align		4
        /*0098*/ 	.byte	0x02, 0x4a
	.zero		1
	.zero		1


	//----- nvinfo : EIATTR_EXIT_INSTR_OFFSETS
	.align		4
        /*009c*/ 	.byte	0x04, 0x1c
        /*009e*/ 	.short	(.L_129 - .L_128)


	//   ....[0]....
.L_128:
        /*00a0*/ 	.word	0x00000760


	//----- nvinfo : EIATTR_CRS_STACK_SIZE
	.align		4
.L_129:
        /*00a4*/ 	.byte	0x04, 0x1e
        /*00a6*/ 	.short	(.L_131 - .L_130)
.L_130:
        /*00a8*/ 	.word	0x00000000


	//----- nvinfo : EIATTR_CBANK_PARAM_SIZE
	.align		4
.L_131:
        /*00ac*/ 	.byte	0x03, 0x19
        /*00ae*/ 	.short	0x0038


	//----- nvinfo : EIATTR_PARAM_CBANK
	.align		4
        /*00b0*/ 	.byte	0x04, 0x0a
        /*00b2*/ 	.short	(.L_133 - .L_132)
	.align		4
.L_132:
        /*00b4*/ 	.word	index@(.nv.constant0._Z16pressure_poissonPdS_S_ddiid)
        /*00b8*/ 	.short	0x0380
        /*00ba*/ 	.short	0x0038


	//----- nvinfo : EIATTR_SW_WAR
	.align		4
.L_133:
        /*00bc*/ 	.byte	0x04, 0x36
        /*00be*/ 	.short	(.L_135 - .L_134)
.L_134:
        /*00c0*/ 	.word	0x00000008
.L_135:


//--------------------- .nv.info._Z10build_up_bPdS_S_ddddii --------------------------
	.section	.nv.info._Z10build_up_bPdS_S_ddddii,"",@"SHT_CUDA_INFO"
	.sectionflags	@""
	.align	4


	//----- nvinfo : EIATTR_CUDA_API_VERSION
	.align		4
        /*0000*/ 	.byte	0x04, 0x37
        /*0002*/ 	.short	(.L_137 - .L_136)
.L_136:
        /*0004*/ 	.word	0x00000082


	//----- nvinfo : EIATTR_KPARAM_INFO
	.align		4
.L_137:
        /*0008*/ 	.byte	0x04, 0x17
        /*000a*/ 	.short	(.L_139 - .L_138)
.L_138:
        /*000c*/ 	.word	0x00000000
        /*0010*/ 	.short	0x0008
        /*0012*/ 	.short	0x003c
        /*0014*/ 	.byte	0x00, 0xf0, 0x11, 0x00


	//----- nvinfo : EIATTR_KPARAM_INFO
	.align		4
.L_139:
        /*0018*/ 	.byte	0x04, 0x17
        /*001a*/ 	.short	(.L_141 - .L_140)
.L_140:
        /*001c*/ 	.word	0x00000000
        /*0020*/ 	.short	0x0007
        /*0022*/ 	.short	0x0038
        /*0024*/ 	.byte	0x00, 0xf0, 0x11, 0x00


	//----- nvinfo : EIATTR_KPARAM_INFO
	.align		4
.L_141:
        /*0028*/ 	.byte	0x04, 0x17
        /*002a*/ 	.short	(.L_143 - .L_142)
.L_142:
        /*002c*/ 	.word	0x00000000
        /*0030*/ 	.short	0x0006
        /*0032*/ 	.short	0x0030
        /*0034*/ 	.byte	0x00, 0xf0, 0x21, 0x00


	//----- nvinfo : EIATTR_KPARAM_INFO
	.align		4
.L_143:
        /*0038*/ 	.byte	0x04, 0x17
        /*003a*/ 	.short	(.L_145 - .L_144)
.L_144:
        /*003c*/ 	.word	0x00000000
        /*0040*/ 	.short	0x0005
        /*0042*/ 	.short	0x0028
        /*0044*/ 	.byte	0x00, 0xf0, 0x21, 0x00


	//----- nvinfo : EIATTR_KPARAM_INFO
	.align		4
.L_145:
        /*0048*/ 	.byte	0x04, 0x17
        /*004a*/ 	.short	(.L_147 - .L_146)
.L_146:
        /*004c*/ 	.word	0x00000000
        /*0050*/ 	.short	0x0004
        /*0052*/ 	.short	0x0020
        /*0054*/ 	.byte	0x00, 0xf0, 0x21, 0x00


	//----- nvinfo : EIATTR_KPARAM_INFO
	.align		4
.L_147:
        /*0058*/ 	.byte	0x04, 0x17
        /*005a*/ 	.short	(.L_149 - .L_148)
.L_148:
        /*005c*/ 	.word	0x00000000
        /*0060*/ 	.short	0x0003
        /*0062*/ 	.short	0x0018
        /*0064*/ 	.byte	0x00, 0xf0, 0x21, 0x00


	//----- nvinfo : EIATTR_KPARAM_INFO
	.align		4
.L_149:
        /*0068*/ 	.byte	0x04, 0x17
        /*006a*/ 	.short	(.L_151 - .L_150)
.L_150:
        /*006c*/ 	.word	0x00000000
        /*0070*/ 	.short	0x0002
        /*0072*/ 	.short	0x0010
        /*0074*/ 	.byte	0x00, 0xf5, 0x21, 0x00


	//----- nvinfo : EIATTR_KPARAM_INFO
	.align		4
.L_151:
        /*0078*/ 	.byte	0x04, 0x17
        /*007a*/ 	.short	(.L_153 - .L_152)
.L_152:
        /*007c*/ 	.word	0x00000000
        /*0080*/ 	.short	0x0001
        /*0082*/ 	.short	0x0008
        /*0084*/ 	.byte	0x00, 0xf5, 0x21, 0x00


	//----- nvinfo : EIATTR_KPARAM_INFO
	.align		4
.L_153:
        /*0088*/ 	.byte	0x04, 0x17
        /*008a*/ 	.short	(.L_155 - .L_154)
.L_154:
        /*008c*/ 	.word	0x00000000
        /*0090*/ 	.short	0x0000
        /*0092*/ 	.short	0x0000
        /*0094*/ 	.byte	0x00, 0xf5, 0x21, 0x00


	//----- nvinfo : EIATTR_SPARSE_MMA_MASK
	.align		4
.L_155:
        /*0098*/ 	.byte	0x03, 0x50
        /*009a*/ 	.short	0x0000


	//----- nvinfo : EIATTR_MAXREG_COUNT
	.align		4
        /*009c*/ 	.byte	0x03, 0x1b
        /*009e*/ 	.short	0x00ff


	//----- nvinfo : EIATTR_NUM_BARRIERS
	.align		4
        /*00a0*/ 	.byte	0x02, 0x4c
        /*00a2*/ 	.byte	0x01
	.zero		1


	//----- nvinfo : EIATTR_MERCURY_ISA_VERSION
	.align		4
        /*00a4*/ 	.byte	0x03, 0x5f
        /*00a6*/ 	.short	0x0101


	//----- nvinfo : EIATTR_VRC_CTA_INIT_COUNT
	.align		4
        /*00a8*/ 	.byte	0x02, 0x4a
	.zero		1
	.zero		1


	//----- nvinfo : EIATTR_EXIT_INSTR_OFFSETS
	.align		4
        /*00ac*/ 	.byte	0x04, 0x1c
        /*00ae*/ 	.short	(.L_157 - .L_156)


	//   ....[0]....
.L_156:
        /*00b0*/ 	.word	0x00000bc0


	//----- nvinfo : EIATTR_CRS_STACK_SIZE
	.align		4
.L_157:
        /*00b4*/ 	.byte	0x04, 0x1e
        /*00b6*/ 	.short	(.L_159 - .L_158)
.L_158:
        /*00b8*/ 	.word	0x00000000


	//----- nvinfo : EIATTR_CBANK_PARAM_SIZE
	.align		4
.L_159:
        /*00bc*/ 	.byte	0x03, 0x19
        /*00be*/ 	.short	0x0040


	//----- nvinfo : EIATTR_PARAM_CBANK
	.align		4
        /*00c0*/ 	.byte	0x04, 0x0a
        /*00c2*/ 	.short	(.L_161 - .L_160)
	.align		4
.L_160:
        /*00c4*/ 	.word	index@(.nv.constant0._Z10build_up_bPdS_S_ddddii)
        /*00c8*/ 	.short	0x0380
        /*00ca*/ 	.short	0x0040


	//----- nvinfo : EIATTR_SW_WAR
	.align		4
.L_161:
        /*00cc*/ 	.byte	0x04, 0x36
        /*00ce*/ 	.short	(.L_163 - .L_162)
.L_162:
        /*00d0*/ 	.word	0x00000008
.L_163:


//--------------------- .nv.callgraph             --------------------------
	.section	.nv.callgraph,"",@"SHT_CUDA_CALLGRAPH"
	.align	4
	.sectionentsize	8
	.align		4
        /*0000*/ 	.word	0x00000000
	.align		4
        /*0004*/ 	.word	0xffffffff
	.align		4
        /*0008*/ 	.word	0x00000000
	.align		4
        /*000c*/ 	.word	0xfffffffe
	.align		4
        /*0010*/ 	.word	0x00000000
	.align		4
        /*0014*/ 	.word	0xfffffffd
	.align		4
        /*0018*/ 	.word	0x00000000
	.align		4
        /*001c*/ 	.word	0xfffffffc


//--------------------- .text._Z17velocity_boundaryPdS_ii --------------------------
	.section	.text._Z17velocity_boundaryPdS_ii,"ax",@progbits
	.align	128
        .global         _Z17velocity_boundaryPdS_ii
        .type           _Z17velocity_boundaryPdS_ii,@function
        .size           _Z17velocity_boundaryPdS_ii,(.L_x_65 - _Z17velocity_boundaryPdS_ii)
        .other          _Z17velocity_boundaryPdS_ii,@"STO_CUDA_ENTRY STV_DEFAULT"
_Z17velocity_boundaryPdS_ii:
.text._Z17velocity_boundaryPdS_ii:
[----:B------:R-:W-:Y:S01]  /*0000*/  LDC R1, c[0x0][0x37c] ;  /* 0x0000df00ff017b82 */ /* 0x000fe20000000800 */
[----:B------:R-:W0:Y:S07]  /*0010*/  S2R R0, SR_TID.Y ;  /* 0x0000000000007919 */ /* 0x000e2e0000002200 */
[----:B------:R-:W1:Y:S01]  /*0020*/  S2UR UR4, SR_CTAID.X ;  /* 0x00000000000479c3 */ /* 0x000e620000002500 */
[----:B------:R-:W2:Y:S01]  /*0030*/  LDCU.64 UR8, c[0x0][0x390] ;  /* 0x00007200ff0877ac */ /* 0x000ea20008000a00 */
[----:B------:R-:W-:Y:S01]  /*0040*/  BSSY.RECONVERGENT B0, `(.L_x_0) ;  /* 0x0000033000007945 */ /* 0x000fe20003800200 */
[----:B------:R-:W0:Y:S01]  /*0050*/  S2R R5, SR_CTAID.Y ;  /* 0x0000000000057919 */ /* 0x000e220000002600 */
[----:B------:R-:W3:Y:S01]  /*0060*/  LDCU.64 UR6, c[0x0][0x358] ;  /* 0x00006b00ff0677ac */ /* 0x000ee20008000a00 */
[----:B------:R-:W1:Y:S03]  /*0070*/  S2R R3, SR_TID.X ;  /* 0x0000000000037919 */ /* 0x000e660000002100 */
[----:B------:R-:W1:Y:S01]  /*0080*/  LDC R2, c[0x0][0x360] ;  /* 0x0000d800ff027b82 */ /* 0x000e620000000800 */
[----:B------:R-:W0:Y:S07]  /*0090*/  LDCU UR5, c[0x0][0x364] ;  /* 0x00006c80ff0577ac */ /* 0x000e2e0008000800 */
[----:B------:R-:W4:Y:S01]  /*00a0*/  LDC.64 R6, c[0x0][0x388] ;  /* 0x0000e200ff067b82 */ /* 0x000f220000000a00 */
[----:B0-----:R-:W-:Y:S01]  /*00b0*/  IMAD R0, R5, UR5, R0 ;  /* 0x0000000505007c24 */ /* 0x001fe2000f8e0200 */
[----:B--2---:R-:W-:-:S06]  /*00c0*/  UIADD3 UR5, UPT, UPT, UR8, -0x1, URZ ;  /* 0xffffffff08057890 */ /* 0x004fcc000fffe0ff */
[----:B------:R-:W0:Y:S01]  /*00d0*/  LDC.64 R4, c[0x0][0x380] ;  /* 0x0000e000ff047b82 */ /* 0x000e220000000a00 */
[----:B-1----:R-:W-:Y:S01]  /*00e0*/  IMAD R3, R2, UR4, R3 ;  /* 0x0000000402037c24 */ /* 0x002fe2000f8e0203 */
[----:B------:R-:W-:Y:S01]  /*00f0*/  ISETP.NE.AND P0, PT, R0, RZ, PT ;  /* 0x000000ff0000720c */ /* 0x000fe20003f05270 */
[----:B------:R-:W-:-:S03]  /*0100*/  UIADD3 UR4, UPT, UPT, UR9, -0x1, URZ ;  /* 0xffffffff09047890 */ /* 0x000fc6000fffe0ff */
[----:B------:R-:W-:-:S04]  /*0110*/  ISETP.NE.OR P1, PT, R3, UR5, !P0 ;  /* 0x0000000503007c0c */ /* 0x000fc8000c725670 */
[----:B------:R-:W-:-:S13]  /*0120*/  ISETP.GE.OR P1, PT, R0, UR4, P1 ;  /* 0x0000000400007c0c */ /* 0x000fda0008f26670 */
[----:B------:R-:W-:-:S04]  /*0130*/  @!P1 IMAD R9, R0, UR8, R3 ;  /* 0x0000000800099c24 */ /* 0x000fc8000f8e0203 */
[----:B0-----:R-:W-:-:S04]  /*0140*/  @!P1 IMAD.WIDE R4, R9, 0x8, R4 ;  /* 0x0000000809049825 */ /* 0x001fc800078e0204 */
[----:B----4-:R-:W-:Y:S01]  /*0150*/  @!P1 IMAD.WIDE R6, R9, 0x8, R6 ;  /* 0x0000000809069825 */ /* 0x010fe200078e0206 */
[----:B---3--:R0:W-:Y:S04]  /*0160*/  @!P1 STG.E.64 desc[UR6][R4.64], RZ ;  /* 0x000000ff04009986 */ /* 0x0081e8000c101b06 */
[----:B------:R0:W-:Y:S01]  /*0170*/  @!P1 STG.E.64 desc[UR6][R6.64], RZ ;  /* 0x000000ff06009986 */ /* 0x0001e2000c101b06 */
[----:B------:R-:W-:Y:S05]  /*0180*/  @!P1 BRA `(.L_x_1) ;  /* 0x0000000000789947 */ /* 0x000fea0003800000 */
[----:B0-----:R-:W0:Y:S01]  /*0190*/  LDC.64 R4, c[0x0][0x380] ;  /* 0x0000e000ff047b82 */ /* 0x001e220000000a00 */
[----:B------:R-:W-:-:S04]  /*01a0*/  ISETP.NE.OR P0, PT, R3, RZ, !P0 ;  /* 0x000000ff0300720c */ /* 0x000fc80004705670 */
[----:B------:R-:W-:-:S03]  /*01b0*/  ISETP.GE.OR P0, PT, R0, UR4, P0 ;  /* 0x0000000400007c0c */ /* 0x000fc60008706670 */
[----:B------:R-:W1:Y:S10]  /*01c0*/  LDC.64 R6, c[0x0][0x388] ;  /* 0x0000e200ff067b82 */ /* 0x000e740000000a00 */
[----:B------:R-:W-:-:S04]  /*01d0*/  @!P0 IMAD R9, R0, UR8, RZ ;  /* 0x0000000800098c24 */ /* 0x000fc8000f8e02ff */
[----:B0-----:R-:W-:-:S05]  /*01e0*/  @!P0 IMAD.WIDE R4, R9, 0x8, R4 ;  /* 0x0000000809048825 */ /* 0x001fca00078e0204 */
[----:B------:R2:W-:Y:S01]  /*01f0*/  @!P0 STG.E.64 desc[UR6][R4.64], RZ ;  /* 0x000000ff04008986 */ /* 0x0005e2000c101b06 */
[----:B-1----:R-:W-:-:S05]  /*0200*/  @!P0 IMAD.WIDE R6, R9, 0x8, R6 ;  /* 0x0000000809068825 */ /* 0x002fca00078e0206 */
[----:B------:R2:W-:Y:S01]  /*0210*/  @!P0 STG.E.64 desc[UR6][R6.64], RZ ;  /* 0x000000ff06008986 */ /* 0x0005e2000c101b06 */
[----:B------:R-:W-:Y:S05]  /*0220*/  @!P0 BRA `(.L_x_1) ;  /* 0x0000000000508947 */ /* 0x000fea0003800000 */
[----:B--2---:R-:W0:Y:S01]  /*0230*/  LDC.64 R4, c[0x0][0x380] ;  /* 0x0000e000ff047b82 */ /* 0x004e220000000a00 */
[----:B------:R-:W-:-:S04]  /*0240*/  ISETP.GE.AND P0, PT, R3, UR8, PT ;  /* 0x0000000803007c0c */ /* 0x000fc8000bf06270 */
[----:B------:R-:W-:-:S03]  /*0250*/  ISETP.NE.OR P0, PT, R0, RZ, P0 ;  /* 0x000000ff0000720c */ /* 0x000fc60000705670 */
[----:B------:R-:W1:Y:S10]  /*0260*/  LDC.64 R6, c[0x0][0x388] ;  /* 0x0000e200ff067b82 */ /* 0x000e740000000a00 */
[----:B0-----:R-:W-:-:S05]  /*0270*/  @!P0 IMAD.WIDE R4, R3, 0x8, R4 ;  /* 0x0000000803048825 */ /* 0x001fca00078e0204 */
[----:B------:R3:W-:Y:S01]  /*0280*/  @!P0 STG.E.64 desc[UR6][R4.64], RZ ;  /* 0x000000ff04008986 */ /* 0x0007e2000c101b06 */
[----:B-1----:R-:W-:-:S05]  /*0290*/  @!P0 IMAD.WIDE R6, R3, 0x8, R6 ;  /* 0x0000000803068825 */ /* 0x002fca00078e0206 */
[----:B------:R3:W-:Y:S01]  /*02a0*/  @!P0 STG.E.64 desc[UR6][R6.64], RZ ;  /* 0x000000ff06008986 */ /* 0x0007e2000c101b06 */
[----:B------:R-:W-:Y:S05]  /*02b0*/  @!P0 BRA `(.L_x_1) ;  /* 0x00000000002c8947 */ /* 0x000fea0003800000 */
[----:B---3--:R-:W0:Y:S01]  /*02c0*/  LDC.64 R4, c[0x0][0x380] ;  /* 0x0000e000ff047b82 */ /* 0x008e220000000a00 */
[----:B------:R-:W-:-:S04]  /*02d0*/  ISETP.NE.AND P0, PT, R0, UR4, PT ;  /* 0x0000000400007c0c */ /* 0x000fc8000bf05270 */
[----:B------:R-:W-:-:S03]  /*02e0*/  ISETP.GE.OR P0, PT, R3, UR8, P0 ;  /* 0x0000000803007c0c */ /* 0x000fc60008706670 */
[----:B------:R-:W1:Y:S10]  /*02f0*/  LDC.64 R6, c[0x0][0x388] ;  /* 0x0000e200ff067b82 */ /* 0x000e740000000a00 */
[----:B------:R-:W-:Y:S01]  /*0300*/  @!P0 IMAD R9, R0, UR8, R3 ;  /* 0x0000000800098c24 */ /* 0x000fe2000f8e0203 */
[----:B------:R-:W-:-:S02]  /*0310*/  @!P0 MOV R2, 0x0 ;  /* 0x0000000000028802 */ /* 0x000fc40000000f00 */
[----:B------:R-:W-:Y:S01]  /*0320*/  @!P0 MOV R3, 0x3ff00000 ;  /* 0x3ff0000000038802 */ /* 0x000fe20000000f00 */
[----:B0-----:R-:W-:-:S05]  /*0330*/  @!P0 IMAD.WIDE R4, R9, 0x8, R4 ;  /* 0x0000000809048825 */ /* 0x001fca00078e0204 */
[----:B------:R4:W-:Y:S01]  /*0340*/  @!P0 STG.E.64 desc[UR6][R4.64], R2 ;  /* 0x0000000204008986 */ /* 0x0009e2000c101b06 */
[----:B-1----:R-:W-:-:S05]  /*0350*/  @!P0 IMAD.WIDE R6, R9, 0x8, R6 ;  /* 0x0000000809068825 */ /* 0x002fca00078e0206 */
[----:B------:R4:W-:Y:S02]  /*0360*/  @!P0 STG.E.64 desc[UR6][R6.64], RZ ;  /* 0x000000ff06008986 */ /* 0x0009e4000c101b06 */
.L_x_1:
[----:B------:R-:W-:Y:S05]  /*0370*/  BSYNC.RECONVERGENT B0 ;  /* 0x0000000000007941 */ /* 0x000fea0003800200 */
.L_x_0:
[----:B------:R-:W-:Y:S06]  /*0380*/  BAR.SYNC.DEFER_BLOCKING 0x0 ;  /* 0x0000000000007b1d */ /* 0x000fec0000010000 */
[----:B------:R-:W-:Y:S05]  /*0390*/  EXIT ;  /* 0x000000000000794d */ /* 0x000fea0003800000 */
.L_x_2:
[----:B------:R-:W-:-:S00]  /*03a0*/  BRA `(.L_x_2) ;  /* 0xfffffffc00fc7947 */ /* 0x000fc0000383ffff */
[----:B------:R-:W-:-:S00]  /*03b0*/  NOP ;  /* 0x0000000000007918 */ /* 0x000fc00000000000 */
        /* <DEDUP_REMOVED lines=12> */
.L_x_65:


//--------------------- .text._Z11cavity_flowPdS_S_S_S_S_S_iiddddd --------------------------
	.section	.text._Z11cavity_flowPdS_S_S_S_S_S_iiddddd,"ax",@progbits
	.align	128
        .global         _Z11cavity_flowPdS_S_S_S_S_S_iiddddd
        .type           _Z11cavity_flowPdS_S_S_S_S_S_iiddddd,@function
        .size           _Z11cavity_flowPdS_S_S_S_S_S_iiddddd,(.L_x_61 - _Z11cavity_flowPdS_S_S_S_S_S_iiddddd)
        .other          _Z11cavity_flowPdS_S_S_S_S_S_iiddddd,@"STO_CUDA_ENTRY STV_DEFAULT"
_Z11cavity_flowPdS_S_S_S_S_S_iiddddd:
.text._Z11cavity_flowPdS_S_S_S_S_S_iiddddd:
[----:B------:R-:W-:Y:S01]  /*0000*/  LDC R1, c[0x0][0x37c] ;  /* 0x0000df00ff017b82 */ /* 0x000fe20000000800 */
[----:B------:R-:W0:Y:S07]  /*0010*/  S2R R0, SR_TID.X ;  /* 0x0000000000007919 */ /* 0x000e2e0000002100 */
[----:B------:R-:W0:Y:S01]  /*0020*/  S2UR UR5, SR_CTAID.X ;  /* 0x00000000000579c3 */ /* 0x000e220000002500 */
[----:B------:R-:W1:Y:S01]  /*0030*/  LDCU.64 UR6, c[0x0][0x3b8] ;  /* 0x00007700ff0677ac */ /* 0x000e620008000a00 */
[----:B------:R-:W-:Y:S01]  /*0040*/  BSSY.RECONVERGENT B0, `(.L_x_3) ;  /* 0x0000149000007945 */ /* 0x000fe20003800200 */
[----:B------:R-:W2:Y:S01]  /*0050*/  S2R R2, SR_TID.Y ;  /* 0x0000000000027919 */ /* 0x000ea20000002200 */
[----:B------:R-:W2:Y:S04]  /*0060*/  S2R R5, SR_CTAID.Y ;  /* 0x0000000000057919 */ /* 0x000ea80000002600 */
[----:B------:R-:W0:Y:S01]  /*0070*/  LDC R3, c[0x0][0x360] ;  /* 0x0000d800ff037b82 */ /* 0x000e220000000800 */
[----:B------:R-:W2:Y:S01]  /*0080*/  LDCU UR8, c[0x0][0x364] ;  /* 0x00006c80ff0877ac */ /* 0x000ea20008000800 */
[----:B-1----:R-:W-:Y:S01]  /*0090*/  UIADD3 UR4, UPT, UPT, UR6, -0x1, URZ ;  /* 0xffffffff06047890 */ /* 0x002fe2000fffe0ff */
[----:B0-----:R-:W-:-:S05]  /*00a0*/  IMAD R0, R3, UR5, R0 ;  /* 0x0000000503007c24 */ /* 0x001fca000f8e0200 */
[C---:B------:R-:W-:Y:S01]  /*00b0*/  ISETP.GE.AND P0, PT, R0.reuse, UR4, PT ;  /* 0x0000000400007c0c */ /* 0x040fe2000bf06270 */
[----:B------:R-:W-:Y:S01]  /*00c0*/  UIADD3 UR4, UPT, UPT, UR7, -0x1, URZ ;  /* 0xffffffff07047890 */ /* 0x000fe2000fffe0ff */
[----:B--2---:R-:W-:Y:S02]  /*00d0*/  IMAD R3, R5, UR8, R2 ;  /* 0x0000000805037c24 */ /* 0x004fe4000f8e0202 */
[----:B------:R-:W-:-:S04]  /*00e0*/  ISETP.LT.OR P0, PT, R0, 0x1, P0 ;  /* 0x000000010000780c */ /* 0x000fc80000701670 */
[----:B------:R-:W-:-:S04]  /*00f0*/  ISETP.EQ.OR P0, PT, R3, RZ, P0 ;  /* 0x000000ff0300720c */ /* 0x000fc80000702670 */
[----:B------:R-:W-:-:S13]  /*0100*/  ISETP.GE.OR P0, PT, R3, UR4, P0 ;  /* 0x0000000403007c0c */ /* 0x000fda0008706670 */
[----:B------:R-:W-:Y:S05]  /*0110*/  @P0 BRA `(.L_x_4) ;  /* 0x0000001000ec0947 */ /* 0x000fea0003800000 */
[----:B------:R-:W0:Y:S01]  /*0120*/  LDC.64 R28, c[0x0][0x358] ;  /* 0x0000d600ff1c7b82 */ /* 0x000e220000000a00 */
[----:B------:R-:W-:Y:S01]  /*0130*/  IMAD R6, R3, UR6, R0 ;  /* 0x0000000603067c24 */ /* 0x000fe2000f8e0200 */
[----:B------:R-:W1:Y:S06]  /*0140*/  LDCU UR7, c[0x0][0x3c4] ;  /* 0x00007880ff0777ac */ /* 0x000e6c0008000800 */
[----:B------:R-:W2:Y:S08]  /*0150*/  LDC.64 R26, c[0x0][0x388] ;  /* 0x0000e200ff1a7b82 */ /* 0x000eb00000000a00 */
[----:B------:R-:W3:Y:S01]  /*0160*/  LDC.64 R12, c[0x0][0x3c0] ;  /* 0x0000f000ff0c7b82 */ /* 0x000ee20000000a00 */
[----:B0-----:R-:W-:-:S02]  /*0170*/  R2UR UR4, R28 ;  /* 0x000000001c0472ca */ /* 0x001fc400000e0000 */
[----:B------:R-:W-:Y:S01]  /*0180*/  R2UR UR5, R29 ;  /* 0x000000001d0572ca */ /* 0x000fe200000e0000 */
[----:B--2---:R-:W-:-:S12]  /*0190*/  IMAD.WIDE R26, R6, 0x8, R26 ;  /* 0x00000008061a7825 */ /* 0x004fd800078e021a */
[----:B------:R-:W2:Y:S01]  /*01a0*/  LDG.E.64 R14, desc[UR4][R26.64] ;  /* 0x000000041a0e7981 */ /* 0x000ea2000c1e1b00 */
[----:B-1----:R-:W3:Y:S01]  /*01b0*/  MUFU.RCP64H R5, UR7 ;  /* 0x0000000700057d08 */ /* 0x002ee20008001800 */
[----:B------:R-:W-:Y:S01]  /*01c0*/  IMAD.MOV.U32 R4, RZ, RZ, 0x1 ;  /* 0x00000001ff047424 */ /* 0x000fe200078e00ff */
[----:B------:R-:W2:Y:S01]  /*01d0*/  LDCU.64 UR4, c[0x0][0x3d0] ;  /* 0x00007a00ff0477ac */ /* 0x000ea20008000a00 */
[----:B------:R-:W-:Y:S04]  /*01e0*/  BSSY.RECONVERGENT B1, `(.L_x_5) ;  /* 0x0000016000017945 */ /* 0x000fe80003800200 */
[----:B---3--:R-:W-:-:S08]  /*01f0*/  DFMA R8, R4, -R12, 1 ;  /* 0x3ff000000408742b */ /* 0x008fd0000000080c */
[----:B------:R-:W-:-:S08]  /*0200*/  DFMA R8, R8, R8, R8 ;  /* 0x000000080808722b */ /* 0x000fd00000000008 */
[----:B------:R-:W-:-:S08]  /*0210*/  DFMA R8, R4, R8, R4 ;  /* 0x000000080408722b */ /* 0x000fd00000000004 */
[----:B------:R-:W-:-:S08]  /*0220*/  DFMA R4, R8, -R12, 1 ;  /* 0x3ff000000804742b */ /* 0x000fd0000000080c */
[----:B------:R-:W-:Y:S02]  /*0230*/  DFMA R4, R8, R4, R8 ;  /* 0x000000040804722b */ /* 0x000fe40000000008 */
[----:B--2---:R-:W-:-:S08]  /*0240*/  DMUL R10, R14, UR4 ;  /* 0x000000040e0a7c28 */ /* 0x004fd00008000000 */
[----:B------:R-:W-:Y:S02]  /*0250*/  DMUL R16, R10, R4 ;  /* 0x000000040a107228 */ /* 0x000fe40000000000 */
[----:B------:R-:W-:-:S06]  /*0260*/  FSETP.GEU.AND P1, PT, |R11|, 6.5827683646048100446e-37, PT ;  /* 0x036000000b00780b */ /* 0x000fcc0003f2e200 */
[----:B------:R-:W-:-:S08]  /*0270*/  DFMA R8, R16, -R12, R10 ;  /* 0x8000000c1008722b */ /* 0x000fd0000000000a */
[----:B------:R-:W-:-:S10]  /*0280*/  DFMA R16, R4, R8, R16 ;  /* 0x000000080410722b */ /* 0x000fd40000000010 */
[----:B------:R-:W-:-:S05]  /*0290*/  FFMA R2, RZ, UR7, R17 ;  /* 0x00000007ff027c23 */ /* 0x000fca0008000011 */
[----:B------:R-:W-:-:S13]  /*02a0*/  FSETP.GT.AND P0, PT, |R2|, 1.469367938527859385e-39, PT ;  /* 0x001000000200780b */ /* 0x000fda0003f04200 */
[----:B------:R-:W-:Y:S05]  /*02b0*/  @P0 BRA P1, `(.L_x_6) ;  /* 0x0000000000200947 */ /* 0x000fea0000800000 */
[----:B------:R-:W0:Y:S01]  /*02c0*/  LDCU.64 UR4, c[0x0][0x3c0] ;  /* 0x00007800ff0477ac */ /* 0x000e220008000a00 */
[----:B------:R-:W-:Y:S01]  /*02d0*/  IMAD.MOV.U32 R7, RZ, RZ, R11 ;  /* 0x000000ffff077224 */ /* 0x000fe200078e000b */
[----:B------:R-:W-:Y:S01]  /*02e0*/  MOV R8, 0x320 ;  /* 0x0000032000087802 */ /* 0x000fe20000000f00 */
[----:B0-----:R-:W-:Y:S02]  /*02f0*/  IMAD.U32 R32, RZ, RZ, UR4 ;  /* 0x00000004ff207e24 */ /* 0x001fe4000f8e00ff */
[----:B------:R-:W-:-:S07]  /*0300*/  IMAD.U32 R33, RZ, RZ, UR5 ;  /* 0x00000005ff217e24 */ /* 0x000fce000f8e00ff */
[----:B------:R-:W-:Y:S05]  /*0310*/  CALL.REL.NOINC `($__internal_0_$__cuda_sm20_div_rn_f64_full) ;  /* 0x0000001000787944 */ /* 0x000fea0003c00000 */
[----:B------:R-:W-:Y:S02]  /*0320*/  IMAD.MOV.U32 R16, RZ, RZ, R10 ;  /* 0x000000ffff107224 */ /* 0x000fe400078e000a */
[----:B------:R-:W-:-:S07]  /*0330*/  IMAD.MOV.U32 R17, RZ, RZ, R7 ;  /* 0x000000ffff117224 */ /* 0x000fce00078e0007 */
.L_x_6:
[----:B------:R-:W-:Y:S05]  /*0340*/  BSYNC.RECONVERGENT B1 ;  /* 0x0000000000017941 */ /* 0x000fea0003800200 */
.L_x_5:
[----:B------:R-:W0:Y:S01]  /*0350*/  LDC.64 R24, c[0x0][0x398] ;  /* 0x0000e600ff187b82 */ /* 0x000e220000000a00 */
[----:B------:R-:W-:Y:S02]  /*0360*/  R2UR UR4, R28 ;  /* 0x000000001c0472ca */ /* 0x000fe400000e0000 */
[----:B------:R-:W-:-:S05]  /*0370*/  R2UR UR5, R29 ;  /* 0x000000001d0572ca */ /* 0x000fca00000e0000 */
[----:B------:R-:W1:Y:S01]  /*0380*/  LDC.64 R18, c[0x0][0x3c8] ;  /* 0x0000f200ff127b82 */ /* 0x000e620000000a00 */
[----:B------:R-:W-:Y:S01]  /*0390*/  IMAD.MOV.U32 R8, RZ, RZ, 0x1 ;  /* 0x00000001ff087424 */ /* 0x000fe200078e00ff */
[----:B------:R-:W2:Y:S06]  /*03a0*/  LDCU.64 UR8, c[0x0][0x3d0] ;  /* 0x00007a00ff0877ac */ /* 0x000eac0008000a00 */
[----:B------:R-:W3:Y:S01]  /*03b0*/  LDG.E.64 R34, desc[UR4][R26.64+-0x8] ;  /* 0xfffff8041a227981 */ /* 0x000ee2000c1e1b00 */
[----:B0-----:R-:W-:-:S05]  /*03c0*/  IMAD.WIDE R24, R6, 0x8, R24 ;  /* 0x0000000806187825 */ /* 0x001fca00078e0218 */
[----:B------:R-:W2:Y:S01]  /*03d0*/  LDG.E.64 R4, desc[UR4][R24.64] ;  /* 0x0000000418047981 */ /* 0x000ea2000c1e1b00 */
[----:B------:R-:W0:Y:S02]  /*03e0*/  LDCU UR4, c[0x0][0x3cc] ;  /* 0x00007980ff0477ac */ /* 0x000e240008000800 */
[----:B0-----:R-:W1:Y:S02]  /*03f0*/  MUFU.RCP64H R9, UR4 ;  /* 0x0000000400097d08 */ /* 0x001e640008001800 */
[----:B-1----:R-:W-:-:S08]  /*0400*/  DFMA R10, R8, -R18, 1 ;  /* 0x3ff00000080a742b */ /* 0x002fd00000000812 */
[----:B------:R-:W-:-:S08]  /*0410*/  DFMA R10, R10, R10, R10 ;  /* 0x0000000a0a0a722b */ /* 0x000fd0000000000a */
[----:B------:R-:W-:-:S08]  /*0420*/  DFMA R10, R8, R10, R8 ;  /* 0x0000000a080a722b */ /* 0x000fd00000000008 */
[----:B------:R-:W-:-:S08]  /*0430*/  DFMA R12, R10, -R18, 1 ;  /* 0x3ff000000a0c742b */ /* 0x000fd00000000812 */
[----:B------:R-:W-:Y:S01]  /*0440*/  DFMA R10, R10, R12, R10 ;  /* 0x0000000c0a0a722b */ /* 0x000fe2000000000a */
[----:B------:R-:W-:Y:S01]  /*0450*/  BSSY.RECONVERGENT B1, `(.L_x_7) ;  /* 0x0000013000017945 */ /* 0x000fe20003800200 */
[----:B--2---:R-:W-:-:S08]  /*0460*/  DMUL R8, R4, UR8 ;  /* 0x0000000804087c28 */ /* 0x004fd00008000000 */
[----:B------:R-:W-:-:S08]  /*0470*/  DMUL R4, R8, R10 ;  /* 0x0000000a08047228 */ /* 0x000fd00000000000 */
[----:B------:R-:W-:-:S08]  /*0480*/  DFMA R12, R4, -R18, R8 ;  /* 0x80000012040c722b */ /* 0x000fd00000000008 */
[----:B------:R-:W-:Y:S01]  /*0490*/  DFMA R10, R10, R12, R4 ;  /* 0x0000000c0a0a722b */ /* 0x000fe20000000004 */
[----:B------:R-:W-:-:S09]  /*04a0*/  FSETP.GEU.AND P1, PT, |R9|, 6.5827683646048100446e-37, PT ;  /* 0x036000000900780b */ /* 0x000fd20003f2e200 */
[----:B------:R-:W-:-:S05]  /*04b0*/  FFMA R2, RZ, UR4, R11 ;  /* 0x00000004ff027c23 */ /* 0x000fca000800000b */
[----:B------:R-:W-:Y:S01]  /*04c0*/  FSETP.GT.AND P0, PT, |R2|, 1.469367938527859385e-39, PT ;  /* 0x001000000200780b */ /* 0x000fe20003f04200 */
[----:B---3--:R-:W-:-:S08]  /*04d0*/  DADD R4, R14, -R34 ;  /* 0x000000000e047229 */ /* 0x008fd00000000822 */
[----:B------:R-:W-:-:S04]  /*04e0*/  DFMA R16, R4, -R16, R14 ;  /* 0x800000100410722b */ /* 0x000fc8000000000e */
[----:B------:R-:W-:Y:S07]  /*04f0*/  @P0 BRA P1, `(.L_x_8) ;  /* 0x0000000000200947 */ /* 0x000fee0000800000 */
[----:B------:R-:W0:Y:S01]  /*0500*/  LDCU.64 UR4, c[0x0][0x3c8] ;  /* 0x00007900ff0477ac */ /* 0x000e220008000a00 */
[----:B------:R-:W-:Y:S01]  /*0510*/  IMAD.MOV.U32 R10, RZ, RZ, R8 ;  /* 0x000000ffff0a7224 */ /* 0x000fe200078e0008 */
[----:B------:R-:W-:Y:S01]  /*0520*/  MOV R8, 0x570 ;  /* 0x0000057000087802 */ /* 0x000fe20000000f00 */
[----:B------:R-:W-:Y:S02]  /*0530*/  IMAD.MOV.U32 R7, RZ, RZ, R9 ;  /* 0x000000ffff077224 */ /* 0x000fe400078e0009 */
[----:B0-----:R-:W-:Y:S02]  /*0540*/  IMAD.U32 R32, RZ, RZ, UR4 ;  /* 0x00000004ff207e24 */ /* 0x001fe4000f8e00ff */
[----:B------:R-:W-:-:S07]  /*0550*/  IMAD.U32 R33, RZ, RZ, UR5 ;  /* 0x00000005ff217e24 */ /* 0x000fce000f8e00ff */
[----:B------:R-:W-:Y:S05]  /*0560*/  CALL.REL.NOINC `($__internal_0_$__cuda_sm20_div_rn_f64_full) ;  /* 0x0000000c00e47944 */ /* 0x000fea0003c00000 */
[----:B------:R-:W-:-:S07]  /*0570*/  IMAD.MOV.U32 R11, RZ, RZ, R7 ;  /* 0x000000ffff0b7224 */ /* 0x000fce00078e0007 */
.L_x_8:
[----:B------:R-:W-:Y:S05]  /*0580*/  BSYNC.RECONVERGENT B1 ;  /* 0x0000000000017941 */ /* 0x000fea0003800200 */
.L_x_7:
[----:B------:R-:W0:Y:S01]  /*0590*/  LDC R2, c[0x0][0x3b8] ;  /* 0x0000ee00ff027b82 */ /* 0x000e220000000800 */
[----:B------:R-:W-:Y:S02]  /*05a0*/  R2UR UR4, R28 ;  /* 0x000000001c0472ca */ /* 0x000fe400000e0000 */
[----:B------:R-:W-:-:S05]  /*05b0*/  R2UR UR5, R29 ;  /* 0x000000001d0572ca */ /* 0x000fca00000e0000 */
[----:B------:R-:W1:Y:S08]  /*05c0*/  LDC.64 R22, c[0x0][0x388] ;  /* 0x0000e200ff167b82 */ /* 0x000e700000000a00 */
[----:B------:R-:W2:Y:S01]  /*05d0*/  LDC.64 R20, c[0x0][0x3e0] ;  /* 0x0000f800ff147b82 */ /* 0x000ea20000000a00 */
[----:B0-----:R-:W-:-:S07]  /*05e0*/  IMAD R3, R3, R2, -R2 ;  /* 0x0000000203037224 */ /* 0x001fce00078e0a02 */
[----:B------:R-:W0:Y:S01]  /*05f0*/  LDC R7, c[0x0][0x3d4] ;  /* 0x0000f500ff077b82 */ /* 0x000e220000000800 */
[----:B------:R-:W-:-:S04]  /*0600*/  IMAD.IADD R0, R0, 0x1, R3 ;  /* 0x0000000100007824 */ /* 0x000fc800078e0203 */
[----:B-1----:R-:W-:-:S06]  /*0610*/  IMAD.WIDE R22, R0, 0x8, R22 ;  /* 0x0000000800167825 */ /* 0x002fcc00078e0216 */
[----:B------:R-:W3:Y:S01]  /*0620*/  LDG.E.64 R22, desc[UR4][R22.64] ;  /* 0x0000000416167981 */ /* 0x000ee2000c1e1b00 */
[----:B------:R-:W1:Y:S01]  /*0630*/  LDCU.64 UR4, c[0x0][0x3c0] ;  /* 0x00007800ff0477ac */ /* 0x000e620008000a00 */
[----:B--2---:R-:W-:Y:S01]  /*0640*/  DADD R20, R20, R20 ;  /* 0x0000000014147229 */ /* 0x004fe20000000014 */
[----:B------:R-:W-:Y:S01]  /*0650*/  IMAD.MOV.U32 R2, RZ, RZ, 0x1 ;  /* 0x00000001ff027424 */ /* 0x000fe200078e00ff */
[----:B0-----:R-:W-:-:S06]  /*0660*/  FSETP.GEU.AND P1, PT, |R7|, 6.5827683646048100446e-37, PT ;  /* 0x036000000700780b */ /* 0x001fcc0003f2e200 */
[----:B-1----:R-:W-:Y:S01]  /*0670*/  DMUL R32, R20, UR4 ;  /* 0x0000000414207c28 */ /* 0x002fe20008000000 */
[----:B------:R-:W0:Y:S05]  /*0680*/  LDCU.64 UR4, c[0x0][0x3d0] ;  /* 0x00007a00ff0477ac */ /* 0x000e2a0008000a00 */
[----:B------:R-:W1:Y:S02]  /*0690*/  MUFU.RCP64H R3, R33 ;  /* 0x0000002100037308 */ /* 0x000e640000001800 */
[----:B-1----:R-:W-:-:S08]  /*06a0*/  DFMA R4, -R32, R2, 1 ;  /* 0x3ff000002004742b */ /* 0x002fd00000000102 */
[----:B------:R-:W-:-:S08]  /*06b0*/  DFMA R4, R4, R4, R4 ;  /* 0x000000040404722b */ /* 0x000fd00000000004 */
[----:B------:R-:W-:-:S08]  /*06c0*/  DFMA R4, R2, R4, R2 ;  /* 0x000000040204722b */ /* 0x000fd00000000002 */
[----:B------:R-:W-:-:S08]  /*06d0*/  DFMA R2, -R32, R4, 1 ;  /* 0x3ff000002002742b */ /* 0x000fd00000000104 */
[----:B------:R-:W-:-:S08]  /*06e0*/  DFMA R2, R4, R2, R4 ;  /* 0x000000020402722b */ /* 0x000fd00000000004 */
[----:B0-----:R-:W-:-:S08]  /*06f0*/  DMUL R4, R2, UR4 ;  /* 0x0000000402047c28 */ /* 0x001fd00008000000 */
[----:B------:R-:W-:-:S08]  /*0700*/  DFMA R8, -R32, R4, UR4 ;  /* 0x0000000420087e2b */ /* 0x000fd00008000104 */
[----:B------:R-:W-:-:S10]  /*0710*/  DFMA R2, R2, R8, R4 ;  /* 0x000000080202722b */ /* 0x000fd40000000004 */
[----:B------:R-:W-:-:S05]  /*0720*/  FFMA R8, RZ, R33, R3 ;  /* 0x00000021ff087223 */ /* 0x000fca0000000003 */
[----:B------:R-:W-:Y:S01]  /*0730*/  FSETP.GT.AND P0, PT, |R8|, 1.469367938527859385e-39, PT ;  /* 0x001000000800780b */ /* 0x000fe20003f04200 */
[----:B---3--:R-:W-:-:S08]  /*0740*/  DADD R4, R14, -R22 ;  /* 0x000000000e047229 */ /* 0x008fd00000000816 */
[----:B------:R-:W-:-:S04]  /*0750*/  DFMA R16, R4, -R10, R16 ;  /* 0x8000000a0410722b */ /* 0x000fc80000000010 */
[----:B------:R-:W-:Y:S07]  /*0760*/  @P0 BRA P1, `(.L_x_9) ;  /* 0x00000000001c0947 */ /* 0x000fee0000800000 */
[----:B------:R-:W0:Y:S01]  /*0770*/  LDCU.64 UR4, c[0x0][0x3d0] ;  /* 0x00007a00ff0477ac */ /* 0x000e220008000a00 */
[----:B------:R-:W-:Y:S01]  /*0780*/  MOV R8, 0x7c0 ;  /* 0x000007c000087802 */ /* 0x000fe20000000f00 */
[----:B0-----:R-:W-:Y:S02]  /*0790*/  IMAD.U32 R10, RZ, RZ, UR4 ;  /* 0x00000004ff0a7e24 */ /* 0x001fe4000f8e00ff */
[----:B------:R-:W-:-:S07]  /*07a0*/  IMAD.U32 R7, RZ, RZ, UR5 ;  /* 0x00000005ff077e24 */ /* 0x000fce000f8e00ff */
[----:B------:R-:W-:Y:S05]  /*07b0*/  CALL.REL.NOINC `($__internal_0_$__cuda_sm20_div_rn_f64_full) ;  /* 0x0000000c00507944 */ /* 0x000fea0003c00000 */
[----:B------:R-:W-:Y:S02]  /*07c0*/  IMAD.MOV.U32 R2, RZ, RZ, R10 ;  /* 0x000000ffff027224 */ /* 0x000fe400078e000a */
[----:B------:R-:W-:-:S07]  /*07d0*/  IMAD.MOV.U32 R3, RZ, RZ, R7 ;  /* 0x000000ffff037224 */ /* 0x000fce00078e0007 */
.L_x_9:
[----:B------:R-:W0:Y:S01]  /*07e0*/  LDC.64 R18, c[0x0][0x3a0] ;  /* 0x0000e800ff127b82 */ /* 0x000e220000000a00 */
[C---:B------:R-:W-:Y:S02]  /*07f0*/  R2UR UR4, R28.reuse ;  /* 0x000000001c0472ca */ /* 0x040fe400000e0000 */
[C---:B------:R-:W-:Y:S02]  /*0800*/  R2UR UR5, R29.reuse ;  /* 0x000000001d0572ca */ /* 0x040fe400000e0000 */
[----:B------:R-:W-:Y:S02]  /*0810*/  R2UR UR8, R28 ;  /* 0x000000001c0872ca */ /* 0x000fe400000e0000 */
[----:B------:R-:W-:Y:S01]  /*0820*/  R2UR UR9, R29 ;  /* 0x000000001d0972ca */ /* 0x000fe200000e0000 */
[----:B------:R-:W1:Y:S01]  /*0830*/  LDC.64 R32, c[0x0][0x3c0] ;  /* 0x0000f000ff207b82 */ /* 0x000e620000000a00 */
[----:B------:R-:W-:-:S07]  /*0840*/  IMAD.MOV.U32 R4, RZ, RZ, 0x1 ;  /* 0x00000001ff047424 */ /* 0x000fce00078e00ff */
[----:B------:R-:W2:Y:S01]  /*0850*/  LDC R7, c[0x0][0x3d4] ;  /* 0x0000f500ff077b82 */ /* 0x000ea20000000800 */
[----:B0-----:R-:W-:-:S05]  /*0860*/  IMAD.WIDE R18, R6, 0x8, R18 ;  /* 0x0000000806127825 */ /* 0x001fca00078e0212 */
[----:B------:R-:W3:Y:S01]  /*0870*/  LDG.E.64 R10, desc[UR4][R18.64+0x8] ;  /* 0x00000804120a7981 */ /* 0x000ee2000c1e1b00 */
[----:B------:R-:W0:Y:S03]  /*0880*/  LDCU.64 UR4, c[0x0][0x3d0] ;  /* 0x00007a00ff0477ac */ /* 0x000e260008000a00 */
[----:B------:R-:W3:Y:S01]  /*0890*/  LDG.E.64 R8, desc[UR8][R18.64+-0x8] ;  /* 0xfffff80812087981 */ /* 0x000ee2000c1e1b00 */
[----:B-1----:R-:W-:-:S06]  /*08a0*/  DMUL R32, R32, R32 ;  /* 0x0000002020207228 */ /* 0x002fcc0000000000 */
[----:B------:R-:W1:Y:S01]  /*08b0*/  MUFU.RCP64H R5, R33 ;  /* 0x0000002100057308 */ /* 0x000e620000001800 */
[----:B--2---:R-:W-:Y:S01]  /*08c0*/  FSETP.GEU.AND P1, PT, |R7|, 6.5827683646048100446e-37, PT ;  /* 0x036000000700780b */ /* 0x004fe20003f2e200 */
[----:B-1----:R-:W-:-:S08]  /*08d0*/  DFMA R12, -R32, R4, 1 ;  /* 0x3ff00000200c742b */ /* 0x002fd00000000104 */
[----:B------:R-:W-:-:S08]  /*08e0*/  DFMA R12, R12, R12, R12 ;  /* 0x0000000c0c0c722b */ /* 0x000fd0000000000c */
[----:B------:R-:W-:-:S08]  /*08f0*/  DFMA R12, R4, R12, R4 ;  /* 0x0000000c040c722b */ /* 0x000fd00000000004 */
[----:B------:R-:W-:-:S08]  /*0900*/  DFMA R4, -R32, R12, 1 ;  /* 0x3ff000002004742b */ /* 0x000fd0000000010c */
[----:B------:R-:W-:-:S08]  /*0910*/  DFMA R4, R12, R4, R12 ;  /* 0x000000040c04722b */ /* 0x000fd0000000000c */
[----:B0-----:R-:W-:-:S08]  /*0920*/  DMUL R12, R4, UR4 ;  /* 0x00000004040c7c28 */ /* 0x001fd00008000000 */
[----:B------:R-:W-:-:S08]  /*0930*/  DFMA R30, -R32, R12, UR4 ;  /* 0x00000004201e7e2b */ /* 0x000fd0000800010c */
[----:B------:R-:W-:Y:S02]  /*0940*/  DFMA R4, R4, R30, R12 ;  /* 0x0000001e0404722b */ /* 0x000fe4000000000c */
[----:B---3--:R-:W-:-:S08]  /*0950*/  DADD R8, R10, -R8 ;  /* 0x000000000a087229 */ /* 0x008fd00000000808 */
[----:B------:R-:W-:-:S05]  /*0960*/  FFMA R10, RZ, R33, R5 ;  /* 0x00000021ff0a7223 */ /* 0x000fca0000000005 */
[----:B------:R-:W-:Y:S01]  /*0970*/  FSETP.GT.AND P0, PT, |R10|, 1.469367938527859385e-39, PT ;  /* 0x001000000a00780b */ /* 0x000fe20003f04200 */
[----:B------:R-:W-:-:S12]  /*0980*/  DFMA R16, R8, -R2, R16 ;  /* 0x800000020810722b */ /* 0x000fd80000000010 */
[----:B------:R-:W-:Y:S05]  /*0990*/  @P0 BRA P1, `(.L_x_10) ;  /* 0x00000000001c0947 */ /* 0x000fea0000800000 */
[----:B------:R-:W0:Y:S01]  /*09a0*/  LDCU.64 UR4, c[0x0][0x3d0] ;  /* 0x00007a00ff0477ac */ /* 0x000e220008000a00 */
[----:B------:R-:W-:Y:S01]  /*09b0*/  MOV R8, 0x9f0 ;  /* 0x000009f000087802 */ /* 0x000fe20000000f00 */
[----:B0-----:R-:W-:Y:S02]  /*09c0*/  IMAD.U32 R10, RZ, RZ, UR4 ;  /* 0x00000004ff0a7e24 */ /* 0x001fe4000f8e00ff */
[----:B------:R-:W-:-:S07]  /*09d0*/  IMAD.U32 R7, RZ, RZ, UR5 ;  /* 0x00000005ff077e24 */ /* 0x000fce000f8e00ff */
[----:B------:R-:W-:Y:S05]  /*09e0*/  CALL.REL.NOINC `($__internal_0_$__cuda_sm20_div_rn_f64_full) ;  /* 0x0000000800c47944 */ /* 0x000fea0003c00000 */
[----:B------:R-:W-:Y:S02]  /*09f0*/  IMAD.MOV.U32 R4, RZ, RZ, R10 ;  /* 0x000000ffff047224 */ /* 0x000fe400078e000a */
[----:B------:R-:W-:-:S07]  /*0a00*/  IMAD.MOV.U32 R5, RZ, RZ, R7 ;  /* 0x000000ffff057224 */ /* 0x000fce00078e0007 */
.L_x_10:
[----:B------:R-:W-:Y:S01]  /*0a10*/  R2UR UR4, R28 ;  /* 0x000000001c0472ca */ /* 0x000fe200000e0000 */
[----:B------:R-:W0:Y:S01]  /*0a20*/  LDC.64 R32, c[0x0][0x3c8] ;  /* 0x0000f200ff207b82 */ /* 0x000e220000000a00 */
[----:B------:R-:W-:Y:S01]  /*0a30*/  R2UR UR5, R29 ;  /* 0x000000001d0572ca */ /* 0x000fe200000e0000 */
[----:B------:R-:W-:-:S06]  /*0a40*/  IMAD.MOV.U32 R2, RZ, RZ, 0x1 ;  /* 0x00000001ff027424 */ /* 0x000fcc00078e00ff */
[----:B------:R-:W1:Y:S06]  /*0a50*/  LDC R7, c[0x0][0x3d4] ;  /* 0x0000f500ff077b82 */ /* 0x000e6c0000000800 */
[----:B------:R-:W2:Y:S01]  /*0a60*/  LDG.E.64 R8, desc[UR4][R26.64+0x8] ;  /* 0x000008041a087981 */ /* 0x000ea2000c1e1b00 */
[----:B------:R-:W3:Y:S01]  /*0a70*/  LDCU.64 UR4, c[0x0][0x3d0] ;  /* 0x00007a00ff0477ac */ /* 0x000ee20008000a00 */
[----:B------:R-:W-:Y:S02]  /*0a80*/  DADD R14, R14, R14 ;  /* 0x000000000e0e7229 */ /* 0x000fe4000000000e */
[----:B0-----:R-:W-:-:S06]  /*0a90*/  DMUL R32, R32, R32 ;  /* 0x0000002020207228 */ /* 0x001fcc0000000000 */
[----:B------:R-:W0:Y:S01]  /*0aa0*/  MUFU.RCP64H R3, R33 ;  /* 0x0000002100037308 */ /* 0x000e220000001800 */
[----:B-1----:R-:W-:Y:S01]  /*0ab0*/  FSETP.GEU.AND P1, PT, |R7|, 6.5827683646048100446e-37, PT ;  /* 0x036000000700780b */ /* 0x002fe20003f2e200 */
[----:B0-----:R-:W-:-:S08]  /*0ac0*/  DFMA R10, -R32, R2, 1 ;  /* 0x3ff00000200a742b */ /* 0x001fd00000000102 */
[----:B------:R-:W-:-:S08]  /*0ad0*/  DFMA R10, R10, R10, R10 ;  /* 0x0000000a0a0a722b */ /* 0x000fd0000000000a */
[----:B------:R-:W-:-:S08]  /*0ae0*/  DFMA R10, R2, R10, R2 ;  /* 0x0000000a020a722b */ /* 0x000fd00000000002 */
[----:B------:R-:W-:-:S08]  /*0af0*/  DFMA R2, -R32, R10, 1 ;  /* 0x3ff000002002742b */ /* 0x000fd0000000010a */
[----:B------:R-:W-:-:S08]  /*0b00*/  DFMA R2, R10, R2, R10 ;  /* 0x000000020a02722b */ /* 0x000fd0000000000a */
[----:B---3--:R-:W-:-:S08]  /*0b10*/  DMUL R10, R2, UR4 ;  /* 0x00000004020a7c28 */ /* 0x008fd00008000000 */
[----:B------:R-:W-:-:S08]  /*0b20*/  DFMA R12, -R32, R10, UR4 ;  /* 0x00000004200c7e2b */ /* 0x000fd0000800010a */
[----:B------:R-:W-:-:S10]  /*0b30*/  DFMA R2, R2, R12, R10 ;  /* 0x0000000c0202722b */ /* 0x000fd4000000000a */
[----:B------:R-:W-:-:S05]  /*0b40*/  FFMA R10, RZ, R33, R3 ;  /* 0x00000021ff0a7223 */ /* 0x000fca0000000003 */
[----:B------:R-:W-:Y:S01]  /*0b50*/  FSETP.GT.AND P0, PT, |R10|, 1.469367938527859385e-39, PT ;  /* 0x001000000a00780b */ /* 0x000fe20003f04200 */
[----:B--2---:R-:W-:-:S08]  /*0b60*/  DADD R8, R8, -R14 ;  /* 0x0000000008087229 */ /* 0x004fd0000000080e */
[----:B------:R-:W-:-:S04]  /*0b70*/  DADD R34, R34, R8 ;  /* 0x0000000022227229 */ /* 0x000fc80000000008 */
[----:B------:R-:W-:Y:S07]  /*0b80*/  @P0 BRA P1, `(.L_x_11) ;  /* 0x00000000001c0947 */ /* 0x000fee0000800000 */
[----:B------:R-:W0:Y:S01]  /*0b90*/  LDCU.64 UR4, c[0x0][0x3d0] ;  /* 0x00007a00ff0477ac */ /* 0x000e220008000a00 */
[----:B------:R-:W-:Y:S01]  /*0ba0*/  MOV R8, 0xbe0 ;  /* 0x00000be000087802 */ /* 0x000fe20000000f00 */
[----:B0-----:R-:W-:Y:S01]  /*0bb0*/  IMAD.U32 R10, RZ, RZ, UR4 ;  /* 0x00000004ff0a7e24 */ /* 0x001fe2000f8e00ff */
[----:B------:R-:W-:-:S07]  /*0bc0*/  MOV R7, UR5 ;  /* 0x0000000500077c02 */ /* 0x000fce0008000f00 */
[----:B------:R-:W-:Y:S05]  /*0bd0*/  CALL.REL.NOINC `($__internal_0_$__cuda_sm20_div_rn_f64_full) ;  /* 0x0000000800487944 */ /* 0x000fea0003c00000 */
[----:B------:R-:W-:Y:S02]  /*0be0*/  IMAD.MOV.U32 R2, RZ, RZ, R10 ;  /* 0x000000ffff027224 */ /* 0x000fe400078e000a */
[----:B------:R-:W-:-:S07]  /*0bf0*/  IMAD.MOV.U32 R3, RZ, RZ, R7 ;  /* 0x000000ffff037224 */ /* 0x000fce00078e0007 */
.L_x_11:
[----:B------:R-:W0:Y:S01]  /*0c00*/  LDC R9, c[0x0][0x3b8] ;  /* 0x0000ee00ff097b82 */ /* 0x000e220000000800 */
[----:B------:R-:W-:Y:S01]  /*0c10*/  R2UR UR4, R28 ;  /* 0x000000001c0472ca */ /* 0x000fe200000e0000 */
[----:B------:R-:W1:Y:S01]  /*0c20*/  LDCU.128 UR8, c[0x0][0x3d0] ;  /* 0x00007a00ff0877ac */ /* 0x000e620008000c00 */
[----:B------:R-:W-:-:S05]  /*0c30*/  R2UR UR5, R29 ;  /* 0x000000001d0572ca */ /* 0x000fca00000e0000 */
[----:B------:R-:W2:Y:S01]  /*0c40*/  LDC.64 R10, c[0x0][0x380] ;  /* 0x0000e000ff0a7b82 */ /* 0x000ea20000000a00 */
[----:B------:R-:W-:Y:S02]  /*0c50*/  R2UR UR12, R28 ;  /* 0x000000001c0c72ca */ /* 0x000fe400000e0000 */
[----:B------:R-:W-:-:S05]  /*0c60*/  R2UR UR13, R29 ;  /* 0x000000001d0d72ca */ /* 0x000fca00000e0000 */
[----:B------:R-:W3:Y:S01]  /*0c70*/  LDC.64 R12, c[0x0][0x3c0] ;  /* 0x0000f000ff0c7b82 */ /* 0x000ee20000000a00 */
[----:B0-----:R-:W-:-:S06]  /*0c80*/  IMAD.WIDE R8, R9, 0x8, R26 ;  /* 0x0000000809087825 */ /* 0x001fcc00078e021a */
[----:B------:R-:W4:Y:S01]  /*0c90*/  LDG.E.64 R8, desc[UR4][R8.64] ;  /* 0x0000000408087981 */ /* 0x000f22000c1e1b00 */
[----:B--2---:R-:W-:Y:S01]  /*0ca0*/  IMAD.WIDE R10, R6, 0x8, R10 ;  /* 0x00000008060a7825 */ /* 0x004fe200078e020a */
[----:B----4-:R-:W-:-:S08]  /*0cb0*/  DADD R14, -R14, R8 ;  /* 0x000000000e0e7229 */ /* 0x010fd00000000108 */
[----:B------:R-:W-:-:S08]  /*0cc0*/  DADD R14, R22, R14 ;  /* 0x00000000160e7229 */ /* 0x000fd0000000000e */
[----:B------:R-:W-:-:S08]  /*0cd0*/  DMUL R14, R14, R2 ;  /* 0x000000020e0e7228 */ /* 0x000fd00000000000 */
[----:B------:R-:W-:-:S08]  /*0ce0*/  DFMA R14, R34, R4, R14 ;  /* 0x00000004220e722b */ /* 0x000fd0000000000e */
[----:B-1----:R-:W-:-:S07]  /*0cf0*/  DFMA R14, R14, UR10, R16 ;  /* 0x0000000a0e0e7c2b */ /* 0x002fce0008000010 */
[----:B------:R0:W-:Y:S04]  /*0d00*/  STG.E.64 desc[UR4][R10.64], R14 ;  /* 0x0000000e0a007986 */ /* 0x0001e8000c101b04 */
[----:B------:R-:W0:Y:S04]  /*0d10*/  LDG.E.64 R26, desc[UR12][R26.64] ;  /* 0x0000000c1a1a7981 */ /* 0x000e28000c1e1b00 */
[----:B------:R1:W5:Y:S01]  /*0d20*/  LDG.E.64 R34, desc[UR4][R24.64] ;  /* 0x0000000418227981 */ /* 0x000362000c1e1b00 */
[----:B------:R-:W2:Y:S01]  /*0d30*/  LDCU UR4, c[0x0][0x3c4] ;  /* 0x00007880ff0477ac */ /* 0x000ea20008000800 */
[----:B------:R-:W-:Y:S01]  /*0d40*/  IMAD.MOV.U32 R8, RZ, RZ, 0x1 ;  /* 0x00000001ff087424 */ /* 0x000fe200078e00ff */
[----:B------:R-:W-:Y:S01]  /*0d50*/  BSSY.RECONVERGENT B1, `(.L_x_12) ;  /* 0x0000017000017945 */ /* 0x000fe20003800200 */
[----:B--2---:R-:W3:Y:S04]  /*0d60*/  MUFU.RCP64H R9, UR4 ;  /* 0x0000000400097d08 */ /* 0x004ee80008001800 */
[----:B---3--:R-:W-:-:S08]  /*0d70*/  DFMA R16, R8, -R12, 1 ;  /* 0x3ff000000810742b */ /* 0x008fd0000000080c */
[----:B------:R-:W-:-:S08]  /*0d80*/  DFMA R16, R16, R16, R16 ;  /* 0x000000101010722b */ /* 0x000fd00000000010 */
[----:B------:R-:W-:-:S08]  /*0d90*/  DFMA R16, R8, R16, R8 ;  /* 0x000000100810722b */ /* 0x000fd00000000008 */
[----:B------:R-:W-:-:S08]  /*0da0*/  DFMA R8, R16, -R12, 1 ;  /* 0x3ff000001008742b */ /* 0x000fd0000000080c */
[----:B------:R-:W-:Y:S02]  /*0db0*/  DFMA R16, R16, R8, R16 ;  /* 0x000000081010722b */ /* 0x000fe40000000010 */
[----:B0-----:R-:W-:-:S08]  /*0dc0*/  DMUL R10, R26, UR8 ;  /* 0x000000081a0a7c28 */ /* 0x001fd00008000000 */
[----:B------:R-:W-:Y:S02]  /*0dd0*/  DMUL R14, R16, R10 ;  /* 0x0000000a100e7228 */ /* 0x000fe40000000000 */
[----:B------:R-:W-:-:S06]  /*0de0*/  FSETP.GEU.AND P1, PT, |R11|, 6.5827683646048100446e-37, PT ;  /* 0x036000000b00780b */ /* 0x000fcc0003f2e200 */
[----:B------:R-:W-:-:S08]  /*0df0*/  DFMA R8, R14, -R12, R10 ;  /* 0x8000000c0e08722b */ /* 0x000fd0000000000a */
[----:B------:R-:W-:-:S10]  /*0e00*/  DFMA R14, R16, R8, R14 ;  /* 0x00000008100e722b */ /* 0x000fd4000000000e */
[----:B------:R-:W-:-:S05]  /*0e10*/  FFMA R7, RZ, UR4, R15 ;  /* 0x00000004ff077c23 */ /* 0x000fca000800000f */
[----:B------:R-:W-:-:S13]  /*0e20*/  FSETP.GT.AND P0, PT, |R7|, 1.469367938527859385e-39, PT ;  /* 0x001000000700780b */ /* 0x000fda0003f04200 */
[----:B-1----:R-:W-:Y:S05]  /*0e30*/  @P0 BRA P1, `(.L_x_13) ;  /* 0x0000000000200947 */ /* 0x002fea0000800000 */
[----:B------:R-:W0:Y:S01]  /*0e40*/  LDCU.64 UR4, c[0x0][0x3c0] ;  /* 0x00007800ff0477ac */ /* 0x000e220008000a00 */
[----:B------:R-:W-:Y:S01]  /*0e50*/  IMAD.MOV.U32 R7, RZ, RZ, R11 ;  /* 0x000000ffff077224 */ /* 0x000fe200078e000b */
[----:B------:R-:W-:Y:S01]  /*0e60*/  MOV R8, 0xea0 ;  /* 0x00000ea000087802 */ /* 0x000fe20000000f00 */
[----:B0-----:R-:W-:Y:S02]  /*0e70*/  IMAD.U32 R32, RZ, RZ, UR4 ;  /* 0x00000004ff207e24 */ /* 0x001fe4000f8e00ff */
[----:B------:R-:W-:-:S07]  /*0e80*/  IMAD.U32 R33, RZ, RZ, UR5 ;  /* 0x00000005ff217e24 */ /* 0x000fce000f8e00ff */
[----:B-----5:R-:W-:Y:S05]  /*0e90*/  CALL.REL.NOINC `($__internal_0_$__cuda_sm20_div_rn_f64_full) ;  /* 0x0000000400987944 */ /* 0x020fea0003c00000 */
[----:B------:R-:W-:Y:S02]  /*0ea0*/  IMAD.MOV.U32 R14, RZ, RZ, R10 ;  /* 0x000000ffff0e7224 */ /* 0x000fe400078e000a */
[----:B------:R-:W-:-:S07]  /*0eb0*/  IMAD.MOV.U32 R15, RZ, RZ, R7 ;  /* 0x000000ffff0f7224 */ /* 0x000fce00078e0007 */
.L_x_13:
[----:B------:R-:W-:Y:S05]  /*0ec0*/  BSYNC.RECONVERGENT B1 ;  /* 0x0000000000017941 */ /* 0x000fea0003800200 */
.L_x_12:
[----:B------:R-:W-:Y:S01]  /*0ed0*/  R2UR UR4, R28 ;  /* 0x000000001c0472ca */ /* 0x000fe200000e0000 */
[----:B------:R-:W0:Y:S01]  /*0ee0*/  LDCU UR7, c[0x0][0x3cc] ;  /* 0x00007980ff0777ac */ /* 0x000e220008000800 */
[----:B------:R-:W-:Y:S01]  /*0ef0*/  R2UR UR5, R29 ;  /* 0x000000001d0572ca */ /* 0x000fe200000e0000 */
[----:B------:R-:W1:-:S12]  /*0f00*/  LDC.64 R12, c[0x0][0x3c8] ;  /* 0x0000f200ff0c7b82 */ /* 0x000e580000000a00 */
[----:B------:R-:W2:Y:S01]  /*0f10*/  LDG.E.64 R22, desc[UR4][R24.64+-0x8] ;  /* 0xfffff80418167981 */ /* 0x000ea2000c1e1b00 */
[----:B------:R-:W-:Y:S01]  /*0f20*/  IMAD.MOV.U32 R8, RZ, RZ, 0x1 ;  /* 0x00000001ff087424 */ /* 0x000fe200078e00ff */
[----:B------:R-:W3:Y:S01]  /*0f30*/  LDCU.64 UR4, c[0x0][0x3d0] ;  /* 0x00007a00ff0477ac */ /* 0x000ee20008000a00 */
[----:B------:R-:W-:Y:S01]  /*0f40*/  BSSY.RECONVERGENT B1, `(.L_x_14) ;  /* 0x0000019000017945 */ /* 0x000fe20003800200 */
[----:B0-----:R-:W1:Y:S03]  /*0f50*/  MUFU.RCP64H R9, UR7 ;  /* 0x0000000700097d08 */ /* 0x001e660008001800 */
[----:B-1----:R-:W-:-:S08]  /*0f60*/  DFMA R10, R8, -R12, 1 ;  /* 0x3ff00000080a742b */ /* 0x002fd0000000080c */
[----:B------:R-:W-:-:S08]  /*0f70*/  DFMA R10, R10, R10, R10 ;  /* 0x0000000a0a0a722b */ /* 0x000fd0000000000a */
[----:B------:R-:W-:Y:S02]  /*0f80*/  DFMA R10, R8, R10, R8 ;  /* 0x0000000a080a722b */ /* 0x000fe40000000008 */
[----:B---3-5:R-:W-:-:S06]  /*0f90*/  DMUL R8, R34, UR4 ;  /* 0x0000000422087c28 */ /* 0x028fcc0008000000 */
[----:B------:R-:W-:-:S04]  /*0fa0*/  DFMA R16, R10, -R12, 1 ;  /* 0x3ff000000a10742b */ /* 0x000fc8000000080c */
[----:B------:R-:W-:-:S04]  /*0fb0*/  FSETP.GEU.AND P1, PT, |R9|, 6.5827683646048100446e-37, PT ;  /* 0x036000000900780b */ /* 0x000fc80003f2e200 */
[----:B------:R-:W-:-:S08]  /*0fc0*/  DFMA R16, R10, R16, R10 ;  /* 0x000000100a10722b */ /* 0x000fd0000000000a */
[----:B------:R-:W-:-:S08]  /*0fd0*/  DMUL R10, R16, R8 ;  /* 0x00000008100a7228 */ /* 0x000fd00000000000 */
[----:B------:R-:W-:-:S08]  /*0fe0*/  DFMA R12, R10, -R12, R8 ;  /* 0x8000000c0a0c722b */ /* 0x000fd00000000008 */
[----:B------:R-:W-:-:S10]  /*0ff0*/  DFMA R10, R16, R12, R10 ;  /* 0x0000000c100a722b */ /* 0x000fd4000000000a */
[----:B------:R-:W-:-:S05]  /*1000*/  FFMA R7, RZ, UR7, R11 ;  /* 0x00000007ff077c23 */ /* 0x000fca000800000b */
[----:B------:R-:W-:Y:S01]  /*1010*/  FSETP.GT.AND P0, PT, |R7|, 1.469367938527859385e-39, PT ;  /* 0x001000000700780b */ /* 0x000fe20003f04200 */
[----:B--2---:R-:W-:-:S08]  /*1020*/  DADD R12, R34, -R22 ;  /* 0x00000000220c7229 */ /* 0x004fd00000000816 */
        /* <DEDUP_REMOVED lines=10> */
.L_x_15:
[----:B------:R-:W-:Y:S05]  /*10d0*/  BSYNC.RECONVERGENT B1 ;  /* 0x0000000000017941 */ /* 0x000fea0003800200 */
.L_x_14:
[----:B------:R-:W0:Y:S01]  /*10e0*/  LDC.64 R16, c[0x0][0x398] ;  /* 0x0000e600ff107b82 */ /* 0x000e220000000a00 */
[----:B------:R-:W-:Y:S02]  /*10f0*/  R2UR UR4, R28 ;  /* 0x000000001c0472ca */ /* 0x000fe400000e0000 */
[----:B------:R-:W-:Y:S01]  /*1100*/  R2UR UR5, R29 ;  /* 0x000000001d0572ca */ /* 0x000fe200000e0000 */
[----:B------:R-:W-:-:S04]  /*1110*/  IMAD.MOV.U32 R8, RZ, RZ, 0x1 ;  /* 0x00000001ff087424 */ /* 0x000fc800078e00ff */
[----:B------:R-:W1:Y:S01]  /*1120*/  LDC R7, c[0x0][0x3d4] ;  /* 0x0000f500ff077b82 */ /* 0x000e620000000800 */
[----:B0-----:R-:W-:-:S07]  /*1130*/  IMAD.WIDE R16, R0, 0x8, R16 ;  /* 0x0000000800107825 */ /* 0x001fce00078e0210 */
[----:B------:R-:W2:Y:S01]  /*1140*/  LDG.E.64 R16, desc[UR4][R16.64] ;  /* 0x0000000410107981 */ /* 0x000ea2000c1e1b00 */
[----:B------:R-:W0:Y:S01]  /*1150*/  LDCU.64 UR4, c[0x0][0x3c8] ;  /* 0x00007900ff0477ac */ /* 0x000e220008000a00 */
[----:B-1----:R-:W-:Y:S01]  /*1160*/  FSETP.GEU.AND P1, PT, |R7|, 6.5827683646048100446e-37, PT ;  /* 0x036000000700780b */ /* 0x002fe20003f2e200 */
[----:B0-----:R-:W-:Y:S01]  /*1170*/  DMUL R32, R20, UR4 ;  /* 0x0000000414207c28 */ /* 0x001fe20008000000 */
        /* <DEDUP_REMOVED lines=12> */
[----:B--2---:R-:W-:-:S08]  /*1240*/  DADD R12, R34, -R16 ;  /* 0x00000000220c7229 */ /* 0x004fd00000000810 */
[----:B------:R-:W-:-:S04]  /*1250*/  DFMA R14, R12, -R10, R14 ;  /* 0x8000000a0c0e722b */ /* 0x000fc8000000000e */
[----:B------:R-:W-:Y:S07]  /*1260*/  @P0 BRA P1, `(.L_x_16) ;  /* 0x00000000001c0947 */ /* 0x000fee0000800000 */
[----:B------:R-:W0:Y:S01]  /*1270*/  LDCU.64 UR4, c[0x0][0x3d0] ;  /* 0x00007a00ff0477ac */ /* 0x000e220008000a00 */
[----:B------:R-:W-:Y:S01]  /*1280*/  MOV R8, 0x12c0 ;  /* 0x000012c000087802 */ /* 0x000fe20000000f00 */
[----:B0-----:R-:W-:Y:S02]  /*1290*/  IMAD.U32 R10, RZ, RZ, UR4 ;  /* 0x00000004ff0a7e24 */ /* 0x001fe4000f8e00ff */
[----:B------:R-:W-:-:S07]  /*12a0*/  IMAD.U32 R7, RZ, RZ, UR5 ;  /* 0x00000005ff077e24 */ /* 0x000fce000f8e00ff */
[----:B------:R-:W-:Y:S05]  /*12b0*/  CALL.REL.NOINC `($__internal_0_$__cuda_sm20_div_rn_f64_full) ;  /* 0x0000000000907944 */ /* 0x000fea0003c00000 */
[----:B------:R-:W-:Y:S01]  /*12c0*/  MOV R8, R10 ;  /* 0x0000000a00087202 */ /* 0x000fe20000000f00 */
[----:B------:R-:W-:-:S07]  /*12d0*/  IMAD.MOV.U32 R9, RZ, RZ, R7 ;  /* 0x000000ffff097224 */ /* 0x000fce00078e0007 */
.L_x_16:
[----:B------:R-:W0:Y:S01]  /*12e0*/  LDC R7, c[0x0][0x3b8] ;  /* 0x0000ee00ff077b82 */ /* 0x000e220000000800 */
[C---:B------:R-:W-:Y:S02]  /*12f0*/  R2UR UR12, R28.reuse ;  /* 0x000000001c0c72ca */ /* 0x040fe400000e0000 */
[C---:B------:R-:W-:Y:S02]  /*1300*/  R2UR UR13, R29.reuse ;  /* 0x000000001d0d72ca */ /* 0x040fe400000e0000 */
[C---:B------:R-:W-:Y:S02]  /*1310*/  R2UR UR10, R28.reuse ;  /* 0x000000001c0a72ca */ /* 0x040fe400000e0000 */
[C---:B------:R-:W-:Y:S01]  /*1320*/  R2UR UR11, R29.reuse ;  /* 0x000000001d0b72ca */ /* 0x040fe200000e0000 */
[----:B------:R-:W1:Y:S01]  /*1330*/  LDC.64 R10, c[0x0][0x3a0] ;  /* 0x0000e800ff0a7b82 */ /* 0x000e620000000a00 */
[----:B------:R-:W-:Y:S02]  /*1340*/  R2UR UR8, R28 ;  /* 0x000000001c0872ca */ /* 0x000fe400000e0000 */
[----:B------:R-:W-:-:S02]  /*1350*/  R2UR UR9, R29 ;  /* 0x000000001d0972ca */ /* 0x000fc400000e0000 */
[----:B------:R-:W-:Y:S02]  /*1360*/  R2UR UR4, R28 ;  /* 0x000000001c0472ca */ /* 0x000fe400000e0000 */
[----:B------:R-:W-:Y:S01]  /*1370*/  R2UR UR5, R29 ;  /* 0x000000001d0572ca */ /* 0x000fe200000e0000 */
[----:B0-----:R-:W-:-:S04]  /*1380*/  IMAD.WIDE R12, R7, 0x8, R24 ;  /* 0x00000008070c7825 */ /* 0x001fc800078e0218 */
[----:B------:R-:W2:Y:S04]  /*1390*/  LDG.E.64 R24, desc[UR10][R24.64+0x8] ;  /* 0x0000080a18187981 */ /* 0x000ea8000c1e1b00 */
[----:B------:R-:W3:Y:S01]  /*13a0*/  LDG.E.64 R12, desc[UR12][R12.64] ;  /* 0x0000000c0c0c7981 */ /* 0x000ee2000c1e1b00 */
[----:B------:R-:W-:-:S04]  /*13b0*/  IMAD.WIDE R18, R7, 0x8, R18 ;  /* 0x0000000807127825 */ /* 0x000fc800078e0212 */
[----:B-1----:R-:W-:Y:S02]  /*13c0*/  IMAD.WIDE R10, R0, 0x8, R10 ;  /* 0x00000008000a7825 */ /* 0x002fe400078e020a */
[----:B------:R-:W4:Y:S01]  /*13d0*/  LDG.E.64 R18, desc[UR4][R18.64] ;  /* 0x0000000412127981 */ /* 0x000f22000c1e1b00 */
[----:B------:R-:W-:Y:S01]  /*13e0*/  DADD R34, R34, R34 ;  /* 0x0000000022227229 */ /* 0x000fe20000000022 */
[----:B------:R-:W0:Y:S02]  /*13f0*/  LDCU.64 UR4, c[0x0][0x3d8] ;  /* 0x00007b00ff0477ac */ /* 0x000e240008000a00 */
[----:B------:R-:W4:Y:S05]  /*1400*/  LDG.E.64 R10, desc[UR8][R10.64] ;  /* 0x000000080a0a7981 */ /* 0x000f2a000c1e1b00 */
[----:B---3--:R-:W-:-:S02]  /*1410*/  DADD R20, -R34, R12 ;  /* 0x0000000022147229 */ /* 0x008fc4000000010c */
[----:B--2---:R-:W-:-:S06]  /*1420*/  DADD R34, R24, -R34 ;  /* 0x0000000018227229 */ /* 0x004fcc0000000822 */
[----:B------:R-:W-:Y:S01]  /*1430*/  DADD R20, R16, R20 ;  /* 0x0000000010147229 */ /* 0x000fe20000000014 */
[----:B------:R-:W1:Y:S01]  /*1440*/  LDC.64 R16, c[0x0][0x390] ;  /* 0x0000e400ff107b82 */ /* 0x000e620000000a00 */
[----:B----4-:R-:W-:Y:S02]  /*1450*/  DADD R12, R18, -R10 ;  /* 0x00000000120c7229 */ /* 0x010fe4000000080a */
[----:B------:R-:W-:-:S04]  /*1460*/  DADD R34, R22, R34 ;  /* 0x0000000016227229 */ /* 0x000fc80000000022 */
[----:B------:R-:W-:Y:S02]  /*1470*/  DMUL R20, R20, R2 ;  /* 0x0000000214147228 */ /* 0x000fe40000000000 */
[----:B------:R-:W-:-:S06]  /*1480*/  DFMA R12, R12, -R8, R14 ;  /* 0x800000080c0c722b */ /* 0x000fcc000000000e */
[----:B------:R-:W-:-:S08]  /*1490*/  DFMA R20, R34, R4, R20 ;  /* 0x000000042214722b */ /* 0x000fd00000000014 */
[----:B0-----:R-:W-:Y:S01]  /*14a0*/  DFMA R12, R20, UR4, R12 ;  /* 0x00000004140c7c2b */ /* 0x001fe2000800000c */
[----:B-1----:R-:W-:-:S06]  /*14b0*/  IMAD.WIDE R6, R6, 0x8, R16 ;  /* 0x0000000806067825 */ /* 0x002fcc00078e0210 */
[----:B------:R0:W-:Y:S04]  /*14c0*/  STG.E.64 desc[UR8][R6.64], R12 ;  /* 0x0000000c06007986 */ /* 0x0001e8000c101b08 */
.L_x_4:
[----:B------:R-:W-:Y:S05]  /*14d0*/  BSYNC.RECONVERGENT B0 ;  /* 0x0000000000007941 */ /* 0x000fea0003800200 */
.L_x_3:
[----:B------:R-:W-:Y:S06]  /*14e0*/  BAR.SYNC.DEFER_BLOCKING 0x0 ;  /* 0x0000000000007b1d */ /* 0x000fec0000010000 */
[----:B------:R-:W-:Y:S05]  /*14f0*/  EXIT ;  /* 0x000000000000794d */ /* 0x000fea0003800000 */
        .weak           $__internal_0_$__cuda_sm20_div_rn_f64_full
        .type           $__internal_0_$__cuda_sm20_div_rn_f64_full,@function
        .size           $__internal_0_$__cuda_sm20_div_rn_f64_full,(.L_x_61 - $__internal_0_$__cuda_sm20_div_rn_f64_full)
$__internal_0_$__cuda_sm20_div_rn_f64_full:
[C---:B------:R-:W-:Y:S01]  /*1500*/  FSETP.GEU.AND P0, PT, |R33|.reuse, 1.469367938527859385e-39, PT ;  /* 0x001000002100780b */ /* 0x040fe20003f0e200 */
[----:B------:R-:W-:Y:S01]  /*1510*/  IMAD.MOV.U32 R37, RZ, RZ, R7 ;  /* 0x000000ffff257224 */ /* 0x000fe200078e0007 */
[----:B------:R-:W-:Y:S01]  /*1520*/  LOP3.LUT R30, R33, 0x800fffff, RZ, 0xc0, !PT ;  /* 0x800fffff211e7812 */ /* 0x000fe200078ec0ff */
[----:B------:R-:W-:Y:S01]  /*1530*/  IMAD.MOV.U32 R38, RZ, RZ, 0x1 ;  /* 0x00000001ff267424 */ /* 0x000fe200078e00ff */
[----:B------:R-:W-:Y:S01]  /*1540*/  BSSY.RECONVERGENT B2, `(.L_x_17) ;  /* 0x000005a000027945 */ /* 0x000fe20003800200 */
[----:B------:R-:W-:Y:S01]  /*1550*/  IMAD.MOV.U32 R36, RZ, RZ, R10 ;  /* 0x000000ffff247224 */ /* 0x000fe200078e000a */
[----:B------:R-:W-:Y:S01]  /*1560*/  LOP3.LUT R31, R30, 0x3ff00000, RZ, 0xfc, !PT ;  /* 0x3ff000001e1f7812 */ /* 0x000fe200078efcff */
[----:B------:R-:W-:Y:S01]  /*1570*/  IMAD.MOV.U32 R30, RZ, RZ, R32 ;  /* 0x000000ffff1e7224 */ /* 0x000fe200078e0020 */
[C---:B------:R-:W-:Y:S01]  /*1580*/  FSETP.GEU.AND P2, PT, |R37|.reuse, 1.469367938527859385e-39, PT ;  /* 0x001000002500780b */ /* 0x040fe20003f4e200 */
[----:B------:R-:W-:Y:S01]  /*1590*/  IMAD.MOV.U32 R9, RZ, RZ, 0x1ca00000 ;  /* 0x1ca00000ff097424 */ /* 0x000fe200078e00ff */
[----:B------:R-:W-:-:S02]  /*15a0*/  LOP3.LUT R7, R37, 0x7ff00000, RZ, 0xc0, !PT ;  /* 0x7ff0000025077812 */ /* 0x000fc400078ec0ff */
[----:B------:R-:W-:Y:S01]  /*15b0*/  LOP3.LUT R10, R33, 0x7ff00000, RZ, 0xc0, !PT ;  /* 0x7ff00000210a7812 */ /* 0x000fe200078ec0ff */
[----:B------:R-:W-:-:S03]  /*15c0*/  @!P0 DMUL R30, R32, 8.98846567431157953865e+307 ;  /* 0x7fe00000201e8828 */ /* 0x000fc60000000000 */
[----:B------:R-:W-:-:S03]  /*15d0*/  ISETP.GE.U32.AND P1, PT, R7, R10, PT ;  /* 0x0000000a0700720c */ /* 0x000fc60003f26070 */
[----:B------:R-:W0:Y:S02]  /*15e0*/  MUFU.RCP64H R39, R31 ;  /* 0x0000001f00277308 */ /* 0x000e240000001800 */
[----:B------:R-:W-:Y:S01]  /*15f0*/  @!P2 LOP3.LUT R12, R33, 0x7ff00000, RZ, 0xc0, !PT ;  /* 0x7ff00000210ca812 */ /* 0x000fe200078ec0ff */
[----:B------:R-:W-:Y:S01]  /*1600*/  @!P2 IMAD.MOV.U32 R40, RZ, RZ, RZ ;  /* 0x000000ffff28a224 */ /* 0x000fe200078e00ff */
[----:B------:R-:W-:Y:S02]  /*1610*/  @!P0 LOP3.LUT R10, R31, 0x7ff00000, RZ, 0xc0, !PT ;  /* 0x7ff000001f0a8812 */ /* 0x000fe400078ec0ff */
[----:B------:R-:W-:Y:S02]  /*1620*/  @!P2 ISETP.GE.U32.AND P3, PT, R7, R12, PT ;  /* 0x0000000c0700a20c */ /* 0x000fe40003f66070 */
[C---:B------:R-:W-:Y:S02]  /*1630*/  SEL R12, R9.reuse, 0x63400000, !P1 ;  /* 0x63400000090c7807 */ /* 0x040fe40004800000 */
[----:B------:R-:W-:-:S04]  /*1640*/  @!P2 SEL R11, R9, 0x63400000, !P3 ;  /* 0x63400000090ba807 */ /* 0x000fc80005800000 */
[----:B------:R-:W-:Y:S01]  /*1650*/  @!P2 LOP3.LUT R11, R11, 0x80000000, R37, 0xf8, !PT ;  /* 0x800000000b0ba812 */ /* 0x000fe200078ef825 */
[----:B0-----:R-:W-:-:S03]  /*1660*/  DFMA R42, R38, -R30, 1 ;  /* 0x3ff00000262a742b */ /* 0x001fc6000000081e */
[----:B------:R-:W-:Y:S01]  /*1670*/  @!P2 LOP3.LUT R41, R11, 0x100000, RZ, 0xfc, !PT ;  /* 0x001000000b29a812 */ /* 0x000fe200078efcff */
[----:B------:R-:W-:-:S04]  /*1680*/  IMAD.MOV.U32 R11, RZ, RZ, R7 ;  /* 0x000000ffff0b7224 */ /* 0x000fc800078e0007 */
[----:B------:R-:W-:-:S08]  /*1690*/  DFMA R42, R42, R42, R42 ;  /* 0x0000002a2a2a722b */ /* 0x000fd0000000002a */
[----:B------:R-:W-:Y:S01]  /*16a0*/  DFMA R42, R38, R42, R38 ;  /* 0x0000002a262a722b */ /* 0x000fe20000000026 */
[----:B------:R-:W-:Y:S01]  /*16b0*/  LOP3.LUT R39, R12, 0x800fffff, R37, 0xf8, !PT ;  /* 0x800fffff0c277812 */ /* 0x000fe200078ef825 */
[----:B------:R-:W-:-:S06]  /*16c0*/  IMAD.MOV.U32 R38, RZ, RZ, R36 ;  /* 0x000000ffff267224 */ /* 0x000fcc00078e0024 */
[----:B------:R-:W-:Y:S02]  /*16d0*/  DFMA R12, R42, -R30, 1 ;  /* 0x3ff000002a0c742b */ /* 0x000fe4000000081e */
[----:B------:R-:W-:-:S06]  /*16e0*/  @!P2 DFMA R38, R38, 2, -R40 ;  /* 0x400000002626a82b */ /* 0x000fcc0000000828 */
[----:B------:R-:W-:-:S04]  /*16f0*/  DFMA R42, R42, R12, R42 ;  /* 0x0000000c2a2a722b */ /* 0x000fc8000000002a */
[----:B------:R-:W-:-:S04]  /*1700*/  @!P2 LOP3.LUT R11, R39, 0x7ff00000, RZ, 0xc0, !PT ;  /* 0x7ff00000270ba812 */ /* 0x000fc800078ec0ff */
[----:B------:R-:W-:Y:S01]  /*1710*/  DMUL R40, R42, R38 ;  /* 0x000000262a287228 */ /* 0x000fe20000000000 */
[----:B------:R-:W-:-:S05]  /*1720*/  VIADD R12, R11, 0xffffffff ;  /* 0xffffffff0b0c7836 */ /* 0x000fca0000000000 */
[----:B------:R-:W-:Y:S01]  /*1730*/  ISETP.GT.U32.AND P0, PT, R12, 0x7feffffe, PT ;  /* 0x7feffffe0c00780c */ /* 0x000fe20003f04070 */
[----:B------:R-:W-:Y:S01]  /*1740*/  VIADD R12, R10, 0xffffffff ;  /* 0xffffffff0a0c7836 */ /* 0x000fe20000000000 */
[----:B------:R-:W-:-:S04]  /*1750*/  DFMA R44, R40, -R30, R38 ;  /* 0x8000001e282c722b */ /* 0x000fc80000000026 */
[----:B------:R-:W-:-:S04]  /*1760*/  ISETP.GT.U32.OR P0, PT, R12, 0x7feffffe, P0 ;  /* 0x7feffffe0c00780c */ /* 0x000fc80000704470 */
[----:B------:R-:W-:-:S09]  /*1770*/  DFMA R12, R42, R44, R40 ;  /* 0x0000002c2a0c722b */ /* 0x000fd20000000028 */
[----:B------:R-:W-:Y:S05]  /*1780*/  @P0 BRA `(.L_x_18) ;  /* 0x0000000000740947 */ /* 0x000fea0003800000 */
[----:B------:R-:W-:Y:S01]  /*1790*/  LOP3.LUT R10, R33, 0x7ff00000, RZ, 0xc0, !PT ;  /* 0x7ff00000210a7812 */ /* 0x000fe200078ec0ff */
[----:B------:R-:W-:-:S03]  /*17a0*/  IMAD.MOV.U32 R36, RZ, RZ, RZ ;  /* 0x000000ffff247224 */ /* 0x000fc600078e00ff */
[CC--:B------:R-:W-:Y:S02]  /*17b0*/  VIADDMNMX R11, R7.reuse, -R10.reuse, 0xb9600000, !PT ;  /* 0xb9600000070b7446 */ /* 0x0c0fe4000780090a */
[----:B------:R-:W-:Y:S02]  /*17c0*/  ISETP.GE.U32.AND P0, PT, R7, R10, PT ;  /* 0x0000000a0700720c */ /* 0x000fe40003f06070 */
[----:B------:R-:W-:Y:S02]  /*17d0*/  VIMNMX R11, PT, PT, R11, 0x46a00000, PT ;  /* 0x46a000000b0b7848 */ /* 0x000fe40003fe0100 */
[----:B------:R-:W-:-:S05]  /*17e0*/  SEL R10, R9, 0x63400000, !P0 ;  /* 0x63400000090a7807 */ /* 0x000fca0004000000 */
[----:B------:R-:W-:-:S04]  /*17f0*/  IMAD.IADD R10, R11, 0x1, -R10 ;  /* 0x000000010b0a7824 */ /* 0x000fc800078e0a0a */
[----:B------:R-:W-:-:S06]  /*1800*/  VIADD R37, R10, 0x7fe00000 ;  /* 0x7fe000000a257836 */ /* 0x000fcc0000000000 */
[----:B------:R-:W-:-:S10]  /*1810*/  DMUL R40, R12, R36 ;  /* 0x000000240c287228 */ /* 0x000fd40000000000 */
[----:B------:R-:W-:-:S13]  /*1820*/  FSETP.GTU.AND P0, PT, |R41|, 1.469367938527859385e-39, PT ;  /* 0x001000002900780b */ /* 0x000fda0003f0c200 */
[----:B------:R-:W-:Y:S05]  /*1830*/  @P0 BRA `(.L_x_19) ;  /* 0x0000000000a80947 */ /* 0x000fea0003800000 */
[----:B------:R-:W-:Y:S01]  /*1840*/  DFMA R30, R12, -R30, R38 ;  /* 0x8000001e0c1e722b */ /* 0x000fe20000000026 */
[----:B------:R-:W-:-:S09]  /*1850*/  IMAD.MOV.U32 R36, RZ, RZ, RZ ;  /* 0x000000ffff247224 */ /* 0x000fd200078e00ff */
[C---:B------:R-:W-:Y:S02]  /*1860*/  FSETP.NEU.AND P0, PT, R31.reuse, RZ, PT ;  /* 0x000000ff1f00720b */ /* 0x040fe40003f0d000 */
[----:B------:R-:W-:-:S04]  /*1870*/  LOP3.LUT R32, R31, 0x80000000, R33, 0x48, !PT ;  /* 0x800000001f207812 */ /* 0x000fc800078e4821 */
[----:B------:R-:W-:-:S07]  /*1880*/  LOP3.LUT R37, R32, R37, RZ, 0xfc, !PT ;  /* 0x0000002520257212 */ /* 0x000fce00078efcff */
[----:B------:R-:W-:Y:S05]  /*1890*/  @!P0 BRA `(.L_x_19) ;  /* 0x0000000000908947 */ /* 0x000fea0003800000 */
[----:B------:R-:W-:Y:S01]  /*18a0*/  IMAD.MOV R31, RZ, RZ, -R10 ;  /* 0x000000ffff1f7224 */ /* 0x000fe200078e0a0a */
[----:B------:R-:W-:Y:S02]  /*18b0*/  MOV R30, RZ ;  /* 0x000000ff001e7202 */ /* 0x000fe40000000f00 */
[----:B------:R-:W-:-:S04]  /*18c0*/  IADD3 R10, PT, PT, -R10, -0x43300000, RZ ;  /* 0xbcd000000a0a7810 */ /* 0x000fc80007ffe1ff */
[----:B------:R-:W-:Y:S02]  /*18d0*/  DFMA R30, R40, -R30, R12 ;  /* 0x8000001e281e722b */ /* 0x000fe4000000000c */
[----:B------:R-:W-:-:S08]  /*18e0*/  DMUL.RP R12, R12, R36 ;  /* 0x000000240c0c7228 */ /* 0x000fd00000008000 */
[----:B------:R-:W-:Y:S02]  /*18f0*/  FSETP.NEU.AND P0, PT, |R31|, R10, PT ;  /* 0x0000000a1f00720b */ /* 0x000fe40003f0d200 */
[----:B------:R-:W-:Y:S02]  /*1900*/  LOP3.LUT R32, R13, R32, RZ, 0x3c, !PT ;  /* 0x000000200d207212 */ /* 0x000fe400078e3cff */
[----:B------:R-:W-:Y:S02]  /*1910*/  FSEL R10, R12, R40, !P0 ;  /* 0x000000280c0a7208 */ /* 0x000fe40004000000 */
[----:B------:R-:W-:-:S03]  /*1920*/  FSEL R11, R32, R41, !P0 ;  /* 0x00000029200b7208 */ /* 0x000fc60004000000 */
[----:B------:R-:W-:Y:S02]  /*1930*/  IMAD.MOV.U32 R40, RZ, RZ, R10 ;  /* 0x000000ffff287224 */ /* 0x000fe400078e000a */
[----:B------:R-:W-:Y:S01]  /*1940*/  IMAD.MOV.U32 R41, RZ, RZ, R11 ;  /* 0x000000ffff297224 */ /* 0x000fe200078e000b */
[----:B------:R-:W-:Y:S06]  /*1950*/  BRA `(.L_x_19) ;  /* 0x0000000000607947 */ /* 0x000fec0003800000 */
.L_x_18:
[----:B------:R-:W-:-:S14]  /*1960*/  DSETP.NAN.AND P0, PT, R36, R36, PT ;  /* 0x000000242400722a */ /* 0x000fdc0003f08000 */
[----:B------:R-:W-:Y:S05]  /*1970*/  @P0 BRA `(.L_x_20) ;  /* 0x00000000004c0947 */ /* 0x000fea0003800000 */
[----:B------:R-:W-:-:S14]  /*1980*/  DSETP.NAN.AND P0, PT, R32, R32, PT ;  /* 0x000000202000722a */ /* 0x000fdc0003f08000 */
[----:B------:R-:W-:Y:S05]  /*1990*/  @P0 BRA `(.L_x_21) ;  /* 0x0000000000340947 */ /* 0x000fea0003800000 */
[----:B------:R-:W-:Y:S01]  /*19a0*/  ISETP.NE.AND P0, PT, R11, R10, PT ;  /* 0x0000000a0b00720c */ /* 0x000fe20003f05270 */
[----:B------:R-:W-:Y:S02]  /*19b0*/  IMAD.MOV.U32 R40, RZ, RZ, 0x0 ;  /* 0x00000000ff287424 */ /* 0x000fe400078e00ff */
[----:B------:R-:W-:-:S10]  /*19c0*/  IMAD.MOV.U32 R41, RZ, RZ, -0x80000 ;  /* 0xfff80000ff297424 */ /* 0x000fd400078e00ff */
[----:B------:R-:W-:Y:S05]  /*19d0*/  @!P0 BRA `(.L_x_19) ;  /* 0x0000000000408947 */ /* 0x000fea0003800000 */
[----:B------:R-:W-:Y:S02]  /*19e0*/  ISETP.NE.AND P0, PT, R11, 0x7ff00000, PT ;  /* 0x7ff000000b00780c */ /* 0x000fe40003f05270 */
[----:B------:R-:W-:Y:S02]  /*19f0*/  LOP3.LUT R33, R37, 0x80000000, R33, 0x48, !PT ;  /* 0x8000000025217812 */ /* 0x000fe400078e4821 */
[----:B------:R-:W-:-:S13]  /*1a00*/  ISETP.EQ.OR P0, PT, R10, RZ, !P0 ;  /* 0x000000ff0a00720c */ /* 0x000fda0004702670 */
[----:B------:R-:W-:Y:S01]  /*1a10*/  @P0 LOP3.LUT R7, R33, 0x7ff00000, RZ, 0xfc, !PT ;  /* 0x7ff0000021070812 */ /* 0x000fe200078efcff */
[----:B------:R-:W-:Y:S02]  /*1a20*/  @!P0 IMAD.MOV.U32 R40, RZ, RZ, RZ ;  /* 0x000000ffff288224 */ /* 0x000fe400078e00ff */
[----:B------:R-:W-:Y:S02]  /*1a30*/  @!P0 IMAD.MOV.U32 R41, RZ, RZ, R33 ;  /* 0x000000ffff298224 */ /* 0x000fe400078e0021 */
[----:B------:R-:W-:Y:S02]  /*1a40*/  @P0 IMAD.MOV.U32 R40, RZ, RZ, RZ ;  /* 0x000000ffff280224 */ /* 0x000fe400078e00ff */
[----:B------:R-:W-:Y:S01]  /*1a50*/  @P0 IMAD.MOV.U32 R41, RZ, RZ, R7 ;  /* 0x000000ffff290224 */ /* 0x000fe200078e0007 */
[----:B------:R-:W-:Y:S06]  /*1a60*/  BRA `(.L_x_19) ;  /* 0x00000000001c7947 */ /* 0x000fec0003800000 */
.L_x_21:
[----:B------:R-:W-:Y:S01]  /*1a70*/  LOP3.LUT R7, R33, 0x80000, RZ, 0xfc, !PT ;  /* 0x0008000021077812 */ /* 0x000fe200078efcff */
[----:B------:R-:W-:-:S04]  /*1a80*/  IMAD.MOV.U32 R40, RZ, RZ, R32 ;  /* 0x000000ffff287224 */ /* 0x000fc800078e0020 */
[----:B------:R-:W-:Y:S01]  /*1a90*/  IMAD.MOV.U32 R41, RZ, RZ, R7 ;  /* 0x000000ffff297224 */ /* 0x000fe200078e0007 */
[----:B------:R-:W-:Y:S06]  /*1aa0*/  BRA `(.L_x_19) ;  /* 0x00000000000c7947 */ /* 0x000fec0003800000 */
.L_x_20:
[----:B------:R-:W-:Y:S01]  /*1ab0*/  LOP3.LUT R7, R37, 0x80000, RZ, 0xfc, !PT ;  /* 0x0008000025077812 */ /* 0x000fe200078efcff */
[----:B------:R-:W-:-:S04]  /*1ac0*/  IMAD.MOV.U32 R40, RZ, RZ, R36 ;  /* 0x000000ffff287224 */ /* 0x000fc800078e0024 */
[----:B------:R-:W-:-:S07]  /*1ad0*/  IMAD.MOV.U32 R41, RZ, RZ, R7 ;  /* 0x000000ffff297224 */ /* 0x000fce00078e0007 */
.L_x_19:
[----:B------:R-:W-:Y:S05]  /*1ae0*/  BSYNC.RECONVERGENT B2 ;  /* 0x0000000000027941 */ /* 0x000fea0003800200 */
.L_x_17:
[----:B------:R-:W-:Y:S02]  /*1af0*/  IMAD.MOV.U32 R9, RZ, RZ, 0x0 ;  /* 0x00000000ff097424 */ /* 0x000fe400078e00ff */
[----:B------:R-:W-:Y:S02]  /*1b00*/  IMAD.MOV.U32 R10, RZ, RZ, R40 ;  /* 0x000000ffff0a7224 */ /* 0x000fe400078e0028 */
[----:B------:R-:W-:Y:S01]  /*1b10*/  IMAD.MOV.U32 R7, RZ, RZ, R41 ;  /* 0x000000ffff077224 */ /* 0x000fe200078e0029 */
[----:B------:R-:W-:Y:S06]  /*1b20*/  RET.REL.NODEC R8 `(_Z11cavity_flowPdS_S_S_S_S_S_iiddddd) ;  /* 0xffffffe408347950 */ /* 0x000fec0003c3ffff */
.L_x_22:
        /* <DEDUP_REMOVED lines=13> */
.L_x_61:


//--------------------- .text._Z17pressure_boundaryPdii --------------------------
	.section	.text._Z17pressure_boundaryPdii,"ax",@progbits
	.align	128
        .global         _Z17pressure_boundaryPdii
        .type           _Z17pressure_boundaryPdii,@function
        .size           _Z17pressure_boundaryPdii,(.L_x_67 - _Z17pressure_boundaryPdii)
        .other          _Z17pressure_boundaryPdii,@"STO_CUDA_ENTRY STV_DEFAULT"
_Z17pressure_boundaryPdii:
.text._Z17pressure_boundaryPdii:
        /* <DEDUP_REMOVED lines=9> */
[----:B------:R-:W0:Y:S02]  /*0090*/  LDCU UR5, c[0x0][0x364] ;  /* 0x00006c80ff0577ac */ /* 0x000e240008000800 */
[----:B0-----:R-:W-:Y:S01]  /*00a0*/  IMAD R0, R3, UR5, R0 ;  /* 0x0000000503007c24 */ /* 0x001fe2000f8e0200 */
[----:B--2---:R-:W-:Y:S01]  /*00b0*/  UIADD3 UR5, UPT, UPT, UR8, -0x1, URZ ;  /* 0xffffffff08057890 */ /* 0x004fe2000fffe0ff */
[----:B-1----:R-:W-:-:S03]  /*00c0*/  IMAD R7, R2, UR4, R7 ;  /* 0x0000000402077c24 */ /* 0x002fc6000f8e0207 */
[----:B------:R-:W-:Y:S01]  /*00d0*/  ISETP.NE.AND P0, PT, R0, RZ, PT ;  /* 0x000000ff0000720c */ /* 0x000fe20003f05270 */
[----:B------:R-:W-:-:S03]  /*00e0*/  UIADD3 UR4, UPT, UPT, UR9, -0x1, URZ ;  /* 0xffffffff09047890 */ /* 0x000fc6000fffe0ff */
[----:B------:R-:W-:-:S04]  /*00f0*/  ISETP.NE.OR P1, PT, R7, UR5, !P0 ;  /* 0x0000000507007c0c */ /* 0x000fc8000c725670 */
[----:B------:R-:W-:-:S13]  /*0100*/  ISETP.GE.OR P1, PT, R0, UR4, P1 ;  /* 0x0000000400007c0c */ /* 0x000fda0008f26670 */
[----:B---3--:R-:W-:Y:S05]  /*0110*/  @P1 BRA `(.L_x_24) ;  /* 0x0000000000181947 */ /* 0x008fea0003800000 */
[----:B------:R-:W0:Y:S01]  /*0120*/  LDC.64 R2, c[0x0][0x380] ;  /* 0x0000e000ff027b82 */ /* 0x000e220000000a00 */
[----:B------:R-:W-:-:S04]  /*0130*/  IMAD R7, R0, UR8, R7 ;  /* 0x0000000800077c24 */ /* 0x000fc8000f8e0207 */
[----:B0-----:R-:W-:-:S05]  /*0140*/  IMAD.WIDE R2, R7, 0x8, R2 ;  /* 0x0000000807027825 */ /* 0x001fca00078e0202 */
[----:B------:R-:W2:Y:S04]  /*0150*/  LDG.E.64 R4, desc[UR6][R2.64+-0x8] ;  /* 0xfffff80602047981 */ /* 0x000ea8000c1e1b00 */
[----:B--2---:R3:W-:Y:S01]  /*0160*/  STG.E.64 desc[UR6][R2.64], R4 ;  /* 0x0000000402007986 */ /* 0x0047e2000c101b06 */
[----:B------:R-:W-:Y:S05]  /*0170*/  BRA `(.L_x_25) ;  /* 0x0000000000647947 */ /* 0x000fea0003800000 */
.L_x_24:
[----:B------:R-:W-:-:S04]  /*0180*/  ISETP.NE.OR P0, PT, R7, RZ, !P0 ;  /* 0x000000ff0700720c */ /* 0x000fc80004705670 */
[----:B------:R-:W-:-:S13]  /*0190*/  ISETP.GE.OR P0, PT, R0, UR4, P0 ;  /* 0x0000000400007c0c */ /* 0x000fda0008706670 */
[----:B------:R-:W-:Y:S05]  /*01a0*/  @P0 BRA `(.L_x_26) ;  /* 0x0000000000180947 */ /* 0x000fea0003800000 */
[----:B------:R-:W0:Y:S01]  /*01b0*/  LDC.64 R2, c[0x0][0x380] ;  /* 0x0000e000ff027b82 */ /* 0x000e220000000a00 */
[----:B------:R-:W-:-:S04]  /*01c0*/  IMAD R5, R0, UR8, RZ ;  /* 0x0000000800057c24 */ /* 0x000fc8000f8e02ff */
[----:B0-----:R-:W-:-:S05]  /*01d0*/  IMAD.WIDE R2, R5, 0x8, R2 ;  /* 0x0000000805027825 */ /* 0x001fca00078e0202 */
[----:B------:R-:W2:Y:S04]  /*01e0*/  LDG.E.64 R4, desc[UR6][R2.64+0x8] ;  /* 0x0000080602047981 */ /* 0x000ea8000c1e1b00 */
[----:B--2---:R0:W-:Y:S01]  /*01f0*/  STG.E.64 desc[UR6][R2.64], R4 ;  /* 0x0000000402007986 */ /* 0x0041e2000c101b06 */
[----:B------:R-:W-:Y:S05]  /*0200*/  BRA `(.L_x_25) ;  /* 0x0000000000407947 */ /* 0x000fea0003800000 */
.L_x_26:
[----:B------:R-:W-:-:S04]  /*0210*/  ISETP.GE.AND P0, PT, R7, UR8, PT ;  /* 0x0000000807007c0c */ /* 0x000fc8000bf06270 */
[----:B------:R-:W-:-:S13]  /*0220*/  ISETP.NE.OR P0, PT, R0, RZ, P0 ;  /* 0x000000ff0000720c */ /* 0x000fda0000705670 */
[----:B------:R-:W-:Y:S05]  /*0230*/  @P0 BRA `(.L_x_27) ;  /* 0x00000000001c0947 */ /* 0x000fea0003800000 */
[----:B------:R-:W0:Y:S01]  /*0240*/  LDC.64 R4, c[0x0][0x380] ;  /* 0x0000e000ff047b82 */ /* 0x000e220000000a00 */
[----:B------:R-:W-:-:S05]  /*0250*/  IADD3 R3, PT, PT, R7, UR8, RZ ;  /* 0x0000000807037c10 */ /* 0x000fca000fffe0ff */
[----:B0-----:R-:W-:-:S06]  /*0260*/  IMAD.WIDE R2, R3, 0x8, R4 ;  /* 0x0000000803027825 */ /* 0x001fcc00078e0204 */
[----:B------:R-:W2:Y:S01]  /*0270*/  LDG.E.64 R2, desc[UR6][R2.64] ;  /* 0x0000000602027981 */ /* 0x000ea2000c1e1b00 */
[----:B------:R-:W-:-:S05]  /*0280*/  IMAD.WIDE R4, R7, 0x8, R4 ;  /* 0x0000000807047825 */ /* 0x000fca00078e0204 */
[----:B--2---:R2:W-:Y:S01]  /*0290*/  STG.E.64 desc[UR6][R4.64], R2 ;  /* 0x0000000204007986 */ /* 0x0045e2000c101b06 */
[----:B------:R-:W-:Y:S05]  /*02a0*/  BRA `(.L_x_25) ;  /* 0x0000000000187947 */ /* 0x000fea0003800000 */
.L_x_27:
[----:B------:R-:W-:-:S04]  /*02b0*/  ISETP.NE.AND P0, PT, R0, UR4, PT ;  /* 0x0000000400007c0c */ /* 0x000fc8000bf05270 */
[----:B------:R-:W-:-:S13]  /*02c0*/  ISETP.GE.OR P0, PT, R7, UR8, P0 ;  /* 0x0000000807007c0c */ /* 0x000fda0008706670 */
[----:B------:R-:W0:Y:S01]  /*02d0*/  @!P0 LDC.64 R2, c[0x0][0x380] ;  /* 0x0000e000ff028b82 */ /* 0x000e220000000a00 */
[----:B------:R-:W-:-:S04]  /*02e0*/  @!P0 IMAD R7, R0, UR8, R7 ;  /* 0x0000000800078c24 */ /* 0x000fc8000f8e0207 */
[----:B0-----:R-:W-:-:S05]  /*02f0*/  @!P0 IMAD.WIDE R2, R7, 0x8, R2 ;  /* 0x0000000807028825 */ /* 0x001fca00078e0202 */
[----:B------:R1:W-:Y:S02]  /*0300*/  @!P0 STG.E.64 desc[UR6][R2.64], RZ ;  /* 0x000000ff02008986 */ /* 0x0003e4000c101b06 */
.L_x_25:
[----:B------:R-:W-:Y:S05]  /*0310*/  BSYNC.RECONVERGENT B0 ;  /* 0x0000000000007941 */ /* 0x000fea0003800200 */
.L_x_23:
[----:B------:R-:W-:Y:S06]  /*0320*/  BAR.SYNC.DEFER_BLOCKING 0x0 ;  /* 0x0000000000007b1d */ /* 0x000fec0000010000 */
[----:B------:R-:W-:Y:S05]  /*0330*/  EXIT ;  /* 0x000000000000794d */ /* 0x000fea0003800000 */
.L_x_28:
        /* <DEDUP_REMOVED lines=12> */
.L_x_67:


//--------------------- .text._Z16pressure_poissonPdS_S_ddiid --------------------------
	.section	.text._Z16pressure_poissonPdS_S_ddiid,"ax",@progbits
	.align	128
        .global         _Z16pressure_poissonPdS_S_ddiid
        .type           _Z16pressure_poissonPdS_S_ddiid,@function
        .size           _Z16pressure_poissonPdS_S_ddiid,(.L_x_62 - _Z16pressure_poissonPdS_S_ddiid)
        .other          _Z16pressure_poissonPdS_S_ddiid,@"STO_CUDA_ENTRY STV_DEFAULT"
_Z16pressure_poissonPdS_S_ddiid:
.text._Z16pressure_poissonPdS_S_ddiid:
[----:B------:R-:W-:Y:S01]  /*0000*/  LDC R1, c[0x0][0x37c] ;  /* 0x0000df00ff017b82 */ /* 0x000fe20000000800 */
[----:B------:R-:W0:Y:S07]  /*0010*/  S2R R5, SR_TID.X ;  /* 0x0000000000057919 */ /* 0x000e2e0000002100 */
[----:B------:R-:W0:Y:S01]  /*0020*/  S2UR UR4, SR_CTAID.X ;  /* 0x00000000000479c3 */ /* 0x000e220000002500 */
[----:B------:R-:W-:Y:S01]  /*0030*/  BSSY.RECONVERGENT B0, `(.L_x_29) ;  /* 0x0000071000007945 */ /* 0x000fe20003800200 */
[----:B------:R-:W1:Y:S01]  /*0040*/  S2R R7, SR_TID.Y ;  /* 0x0000000000077919 */ /* 0x000e620000002200 */
[----:B------:R-:W1:Y:S05]  /*0050*/  S2R R4, SR_CTAID.Y ;  /* 0x0000000000047919 */ /* 0x000e6a0000002600 */
[----:B------:R-:W0:Y:S01]  /*0060*/  LDC R0, c[0x0][0x360] ;  /* 0x0000d800ff007b82 */ /* 0x000e220000000800 */
[----:B------:R-:W1:Y:S07]  /*0070*/  LDCU UR5, c[0x0][0x364] ;  /* 0x00006c80ff0577ac */ /* 0x000e6e0008000800 */
[----:B------:R-:W2:Y:S01]  /*0080*/  LDC.64 R2, c[0x0][0x3a8] ;  /* 0x0000ea00ff027b82 */ /* 0x000ea20000000a00 */
[----:B0-----:R-:W-:-:S02]  /*0090*/  IMAD R5, R0, UR4, R5 ;  /* 0x0000000400057c24 */ /* 0x001fc4000f8e0205 */
[----:B-1----:R-:W-:Y:S02]  /*00a0*/  IMAD R7, R4, UR5, R7 ;  /* 0x0000000504077c24 */ /* 0x002fe4000f8e0207 */
[----:B--2---:R-:W-:-:S05]  /*00b0*/  VIADD R0, R2, 0xffffffff ;  /* 0xffffffff02007836 */ /* 0x004fca0000000000 */
[----:B------:R-:W-:Y:S01]  /*00c0*/  ISETP.GE.AND P0, PT, R5, R0, PT ;  /* 0x000000000500720c */ /* 0x000fe20003f06270 */
[----:B------:R-:W-:-:S03]  /*00d0*/  VIADD R0, R3, 0xffffffff ;  /* 0xffffffff03007836 */ /* 0x000fc60000000000 */
[----:B------:R-:W-:-:S04]  /*00e0*/  ISETP.LT.OR P0, PT, R5, 0x1, P0 ;  /* 0x000000010500780c */ /* 0x000fc80000701670 */
[----:B------:R-:W-:-:S04]  /*00f0*/  ISETP.EQ.OR P0, PT, R7, RZ, P0 ;  /* 0x000000ff0700720c */ /* 0x000fc80000702670 */
[----:B------:R-:W-:-:S13]  /*0100*/  ISETP.GE.OR P0, PT, R7, R0, P0 ;  /* 0x000000000700720c */ /* 0x000fda0000706670 */
[----:B------:R-:W-:Y:S05]  /*0110*/  @P0 BRA `(.L_x_30) ;  /* 0x0000000400880947 */ /* 0x000fea0003800000 */
[----:B------:R-:W0:Y:S01]  /*0120*/  LDC.64 R16, c[0x0][0x358] ;  /* 0x0000d600ff107b82 */ /* 0x000e220000000a00 */
[CCC-:B------:R-:W-:Y:S02]  /*0130*/  IMAD R0, R7.reuse, R2.reuse, R2.reuse ;  /* 0x0000000207007224 */ /* 0x1c0fe400078e0202 */
[----:B------:R-:W-:Y:S02]  /*0140*/  IMAD.MOV R3, RZ, RZ, -R2 ;  /* 0x000000ffff037224 */ /* 0x000fe400078e0a02 */
[----:B------:R-:W-:Y:S02]  /*0150*/  IMAD R4, R7, R2, R5 ;  /* 0x0000000207047224 */ /* 0x000fe400078e0205 */
[----:B------:R-:W-:Y:S01]  /*0160*/  IMAD R0, R3, 0x2, R0 ;  /* 0x0000000203007824 */ /* 0x000fe200078e0200 */
[----:B------:R-:W1:Y:S03]  /*0170*/  LDC.64 R24, c[0x0][0x388] ;  /* 0x0000e200ff187b82 */ /* 0x000e660000000a00 */
[----:B------:R-:W-:-:S05]  /*0180*/  IMAD.IADD R5, R5, 0x1, R0 ;  /* 0x0000000105057824 */ /* 0x000fca00078e0200 */
[----:B------:R-:W2:Y:S01]  /*0190*/  LDC.64 R6, c[0x0][0x398] ;  /* 0x0000e600ff067b82 */ /* 0x000ea20000000a00 */
[C---:B0-----:R-:W-:Y:S02]  /*01a0*/  R2UR UR8, R16.reuse ;  /* 0x00000000100872ca */ /* 0x041fe400000e0000 */
[C---:B------:R-:W-:Y:S02]  /*01b0*/  R2UR UR9, R17.reuse ;  /* 0x00000000110972ca */ /* 0x040fe400000e0000 */
[----:B------:R-:W-:Y:S02]  /*01c0*/  R2UR UR10, R16 ;  /* 0x00000000100a72ca */ /* 0x000fe400000e0000 */
[C---:B------:R-:W-:Y:S01]  /*01d0*/  R2UR UR11, R17.reuse ;  /* 0x00000000110b72ca */ /* 0x040fe200000e0000 */
[--C-:B-1----:R-:W-:Y:S01]  /*01e0*/  IMAD.WIDE R22, R4, 0x8, R24.reuse ;  /* 0x0000000804167825 */ /* 0x102fe200078e0218 */
[C---:B------:R-:W-:Y:S02]  /*01f0*/  R2UR UR4, R16.reuse ;  /* 0x00000000100472ca */ /* 0x040fe400000e0000 */
[----:B------:R-:W-:Y:S01]  /*0200*/  R2UR UR5, R17 ;  /* 0x00000000110572ca */ /* 0x000fe200000e0000 */
[----:B------:R-:W-:Y:S01]  /*0210*/  IMAD.WIDE R24, R5, 0x8, R24 ;  /* 0x0000000805187825 */ /* 0x000fe200078e0218 */
[----:B------:R-:W-:-:S02]  /*0220*/  R2UR UR6, R16 ;  /* 0x00000000100672ca */ /* 0x000fc400000e0000 */
[----:B------:R-:W-:Y:S01]  /*0230*/  R2UR UR7, R17 ;  /* 0x00000000110772ca */ /* 0x000fe200000e0000 */
[----:B------:R-:W-:Y:S02]  /*0240*/  IMAD.WIDE R18, R2, 0x8, R22 ;  /* 0x0000000802127825 */ /* 0x000fe400078e0216 */
[----:B------:R-:W0:Y:S02]  /*0250*/  LDC.64 R2, c[0x0][0x3a0] ;  /* 0x0000e800ff027b82 */ /* 0x000e240000000a00 */
[----:B------:R-:W3:Y:S04]  /*0260*/  LDG.E.64 R24, desc[UR10][R24.64] ;  /* 0x0000000a18187981 */ /* 0x000ee8000c1e1b00 */
[----:B------:R-:W3:Y:S04]  /*0270*/  LDG.E.64 R18, desc[UR8][R18.64] ;  /* 0x0000000812127981 */ /* 0x000ee8000c1e1b00 */
[----:B------:R-:W4:Y:S04]  /*0280*/  LDG.E.64 R10, desc[UR4][R22.64+0x8] ;  /* 0x00000804160a7981 */ /* 0x000f28000c1e1b00 */
[----:B------:R-:W4:Y:S01]  /*0290*/  LDG.E.64 R20, desc[UR6][R22.64+-0x8] ;  /* 0xfffff80616147981 */ /* 0x000f22000c1e1b00 */
[----:B--2---:R-:W-:-:S08]  /*02a0*/  DMUL R14, R6, R6 ;  /* 0x00000006060e7228 */ /* 0x004fd00000000000 */
[----:B0-----:R-:W-:-:S08]  /*02b0*/  DFMA R12, R2, R2, R14 ;  /* 0x00000002020c722b */ /* 0x001fd0000000000e */
[----:B------:R-:W-:-:S06]  /*02c0*/  DADD R12, R12, R12 ;  /* 0x000000000c0c7229 */ /* 0x000fcc000000000c */
[----:B------:R-:W0:Y:S01]  /*02d0*/  MUFU.RCP64H R9, R13 ;  /* 0x0000000d00097308 */ /* 0x000e220000001800 */
[----:B------:R-:W-:-:S06]  /*02e0*/  IMAD.MOV.U32 R8, RZ, RZ, 0x1 ;  /* 0x00000001ff087424 */ /* 0x000fcc00078e00ff */
[----:B0-----:R-:W-:-:S08]  /*02f0*/  DFMA R26, -R12, R8, 1 ;  /* 0x3ff000000c1a742b */ /* 0x001fd00000000108 */
[----:B------:R-:W-:-:S08]  /*0300*/  DFMA R26, R26, R26, R26 ;  /* 0x0000001a1a1a722b */ /* 0x000fd0000000001a */
[----:B------:R-:W-:Y:S01]  /*0310*/  DFMA R26, R8, R26, R8 ;  /* 0x0000001a081a722b */ /* 0x000fe20000000008 */
[----:B------:R-:W-:Y:S01]  /*0320*/  BSSY.RECONVERGENT B1, `(.L_x_31) ;  /* 0x0000018000017945 */ /* 0x000fe20003800200 */
[----:B---3--:R-:W-:-:S08]  /*0330*/  DADD R18, R18, R24 ;  /* 0x0000000012127229 */ /* 0x008fd00000000018 */
[----:B------:R-:W-:Y:S02]  /*0340*/  DMUL R18, R18, R6 ;  /* 0x0000000612127228 */ /* 0x000fe40000000000 */
[----:B----4-:R-:W-:-:S06]  /*0350*/  DADD R10, R10, R20 ;  /* 0x000000000a0a7229 */ /* 0x010fcc0000000014 */
[----:B------:R-:W-:Y:S02]  /*0360*/  DMUL R18, R18, R6 ;  /* 0x0000000612127228 */ /* 0x000fe40000000000 */
[----:B------:R-:W-:Y:S02]  /*0370*/  DMUL R10, R10, R2 ;  /* 0x000000020a0a7228 */ /* 0x000fe40000000000 */
[----:B------:R-:W-:-:S06]  /*0380*/  DFMA R6, -R12, R26, 1 ;  /* 0x3ff000000c06742b */ /* 0x000fcc000000011a */
[----:B------:R-:W-:Y:S02]  /*0390*/  DFMA R10, R10, R2, R18 ;  /* 0x000000020a0a722b */ /* 0x000fe40000000012 */
[----:B------:R-:W-:-:S08]  /*03a0*/  DFMA R6, R26, R6, R26 ;  /* 0x000000061a06722b */ /* 0x000fd0000000001a */
[----:B------:R-:W-:-:S08]  /*03b0*/  DMUL R2, R10, R6 ;  /* 0x000000060a027228 */ /* 0x000fd00000000000 */
[----:B------:R-:W-:-:S08]  /*03c0*/  DFMA R8, -R12, R2, R10 ;  /* 0x000000020c08722b */ /* 0x000fd0000000010a */
[----:B------:R-:W-:Y:S01]  /*03d0*/  DFMA R2, R6, R8, R2 ;  /* 0x000000080602722b */ /* 0x000fe20000000002 */
[----:B------:R-:W-:-:S09]  /*03e0*/  FSETP.GEU.AND P1, PT, |R11|, 6.5827683646048100446e-37, PT ;  /* 0x036000000b00780b */ /* 0x000fd20003f2e200 */
[----:B------:R-:W-:-:S05]  /*03f0*/  FFMA R0, RZ, R13, R3 ;  /* 0x0000000dff007223 */ /* 0x000fca0000000003 */
[----:B------:R-:W-:-:S13]  /*0400*/  FSETP.GT.AND P0, PT, |R0|, 1.469367938527859385e-39, PT ;  /* 0x001000000000780b */ /* 0x000fda0003f04200 */
[----:B------:R-:W-:Y:S05]  /*0410*/  @P0 BRA P1, `(.L_x_32) ;  /* 0x0000000000200947 */ /* 0x000fea0000800000 */
[----:B------:R-:W-:Y:S01]  /*0420*/  IMAD.MOV.U32 R6, RZ, RZ, R10 ;  /* 0x000000ffff067224 */ /* 0x000fe200078e000a */
[----:B------:R-:W-:Y:S01]  /*0430*/  MOV R0, 0x480 ;  /* 0x0000048000007802 */ /* 0x000fe20000000f00 */
[----:B------:R-:W-:Y:S02]  /*0440*/  IMAD.MOV.U32 R7, RZ, RZ, R11 ;  /* 0x000000ffff077224 */ /* 0x000fe400078e000b */
[----:B------:R-:W-:Y:S02]  /*0450*/  IMAD.MOV.U32 R8, RZ, RZ, R12 ;  /* 0x000000ffff087224 */ /* 0x000fe400078e000c */
[----:B------:R-:W-:-:S07]  /*0460*/  IMAD.MOV.U32 R9, RZ, RZ, R13 ;  /* 0x000000ffff097224 */ /* 0x000fce00078e000d */
[----:B------:R-:W-:Y:S05]  /*0470*/  CALL.REL.NOINC `($__internal_1_$__cuda_sm20_div_rn_f64_full) ;  /* 0x0000000000bc7944 */ /* 0x000fea0003c00000 */
[----:B------:R-:W-:Y:S02]  /*0480*/  IMAD.MOV.U32 R2, RZ, RZ, R20 ;  /* 0x000000ffff027224 */ /* 0x000fe400078e0014 */
[----:B------:R-:W-:-:S07]  /*0490*/  IMAD.MOV.U32 R3, RZ, RZ, R21 ;  /* 0x000000ffff037224 */ /* 0x000fce00078e0015 */
.L_x_32:
[----:B------:R-:W-:Y:S05]  /*04a0*/  BSYNC.RECONVERGENT B1 ;  /* 0x0000000000017941 */ /* 0x000fea0003800200 */
.L_x_31:
[----:B------:R-:W0:Y:S01]  /*04b0*/  LDC.64 R6, c[0x0][0x390] ;  /* 0x0000e400ff067b82 */ /* 0x000e220000000a00 */
[----:B------:R-:W-:Y:S02]  /*04c0*/  R2UR UR4, R16 ;  /* 0x00000000100472ca */ /* 0x000fe400000e0000 */
[----:B------:R-:W-:Y:S01]  /*04d0*/  R2UR UR5, R17 ;  /* 0x00000000110572ca */ /* 0x000fe200000e0000 */
[----:B------:R-:W1:Y:S01]  /*04e0*/  MUFU.RCP64H R9, R13 ;  /* 0x0000000d00097308 */ /* 0x000e620000001800 */
[----:B------:R-:W2:Y:S01]  /*04f0*/  LDCU.64 UR6, c[0x0][0x3a0] ;  /* 0x00007400ff0677ac */ /* 0x000ea20008000a00 */
[----:B0-----:R-:W-:-:S10]  /*0500*/  IMAD.WIDE R6, R4, 0x8, R6 ;  /* 0x0000000804067825 */ /* 0x001fd400078e0206 */
[----:B------:R-:W3:Y:S01]  /*0510*/  LDG.E.64 R6, desc[UR4][R6.64] ;  /* 0x0000000406067981 */ /* 0x000ee2000c1e1b00 */
[----:B------:R-:W-:Y:S01]  /*0520*/  IMAD.MOV.U32 R8, RZ, RZ, 0x1 ;  /* 0x00000001ff087424 */ /* 0x000fe200078e00ff */
[----:B--2---:R-:W-:Y:S01]  /*0530*/  DMUL R14, R14, UR6 ;  /* 0x000000060e0e7c28 */ /* 0x004fe20008000000 */
[----:B------:R-:W0:Y:S01]  /*0540*/  LDCU.64 UR4, c[0x0][0x3b0] ;  /* 0x00007600ff0477ac */ /* 0x000e220008000a00 */
[----:B------:R-:W-:Y:S03]  /*0550*/  BSSY.RECONVERGENT B1, `(.L_x_33) ;  /* 0x0000018000017945 */ /* 0x000fe60003800200 */
[----:B-1----:R-:W-:-:S03]  /*0560*/  DFMA R10, -R12, R8, 1 ;  /* 0x3ff000000c0a742b */ /* 0x002fc60000000108 */
[----:B------:R-:W-:-:S05]  /*0570*/  DMUL R14, R14, UR6 ;  /* 0x000000060e0e7c28 */ /* 0x000fca0008000000 */
[----:B------:R-:W-:-:S08]  /*0580*/  DFMA R10, R10, R10, R10 ;  /* 0x0000000a0a0a722b */ /* 0x000fd0000000000a */
[----:B------:R-:W-:Y:S02]  /*0590*/  DFMA R10, R8, R10, R8 ;  /* 0x0000000a080a722b */ /* 0x000fe40000000008 */
[----:B---3--:R-:W-:-:S06]  /*05a0*/  DMUL R14, R14, R6 ;  /* 0x000000060e0e7228 */ /* 0x008fcc0000000000 */
[----:B------:R-:W-:Y:S02]  /*05b0*/  DFMA R6, -R12, R10, 1 ;  /* 0x3ff000000c06742b */ /* 0x000fe4000000010a */
[----:B0-----:R-:W-:-:S06]  /*05c0*/  DMUL R14, R14, UR4 ;  /* 0x000000040e0e7c28 */ /* 0x001fcc0008000000 */
[----:B------:R-:W-:-:S08]  /*05d0*/  DFMA R10, R10, R6, R10 ;  /* 0x000000060a0a722b */ /* 0x000fd0000000000a */
[----:B------:R-:W-:Y:S01]  /*05e0*/  DMUL R6, R10, R14 ;  /* 0x0000000e0a067228 */ /* 0x000fe20000000000 */
[----:B------:R-:W-:-:S07]  /*05f0*/  FSETP.GEU.AND P1, PT, |R15|, 6.5827683646048100446e-37, PT ;  /* 0x036000000f00780b */ /* 0x000fce0003f2e200 */
[----:B------:R-:W-:-:S08]  /*0600*/  DFMA R8, -R12, R6, R14 ;  /* 0x000000060c08722b */ /* 0x000fd0000000010e */
[----:B------:R-:W-:-:S10]  /*0610*/  DFMA R6, R10, R8, R6 ;  /* 0x000000080a06722b */ /* 0x000fd40000000006 */
        /* <DEDUP_REMOVED lines=11> */
.L_x_34:
[----:B------:R-:W-:Y:S05]  /*06d0*/  BSYNC.RECONVERGENT B1 ;  /* 0x0000000000017941 */ /* 0x000fea0003800200 */
.L_x_33:
[----:B------:R-:W0:Y:S01]  /*06e0*/  LDC.64 R8, c[0x0][0x380] ;  /* 0x0000e000ff087b82 */ /* 0x000e220000000a00 */
[----:B------:R-:W-:Y:S01]  /*06f0*/  R2UR UR4, R16 ;  /* 0x00000000100472ca */ /* 0x000fe200000e0000 */
[----:B------:R-:W-:Y:S01]  /*0700*/  DADD R2, -R6, R2 ;  /* 0x0000000006027229 */ /* 0x000fe20000000102 */
[----:B------:R-:W-:Y:S01]  /*0710*/  R2UR UR5, R17 ;  /* 0x00000000110572ca */ /* 0x000fe200000e0000 */
[----:B0-----:R-:W-:-:S12]  /*0720*/  IMAD.WIDE R4, R4, 0x8, R8 ;  /* 0x0000000804047825 */ /* 0x001fd800078e0208 */
[----:B------:R0:W-:Y:S02]  /*0730*/  STG.E.64 desc[UR4][R4.64], R2 ;  /* 0x0000000204007986 */ /* 0x0001e4000c101b04 */
.L_x_30:
[----:B------:R-:W-:Y:S05]  /*0740*/  BSYNC.RECONVERGENT B0 ;  /* 0x0000000000007941 */ /* 0x000fea0003800200 */
.L_x_29:
[----:B------:R-:W-:Y:S06]  /*0750*/  BAR.SYNC.DEFER_BLOCKING 0x0 ;  /* 0x0000000000007b1d */ /* 0x000fec0000010000 */
[----:B------:R-:W-:Y:S05]  /*0760*/  EXIT ;  /* 0x000000000000794d */ /* 0x000fea0003800000 */
        .weak           $__internal_1_$__cuda_sm20_div_rn_f64_full
        .type           $__internal_1_$__cuda_sm20_div_rn_f64_full,@function
        .size           $__internal_1_$__cuda_sm20_div_rn_f64_full,(.L_x_62 - $__internal_1_$__cuda_sm20_div_rn_f64_full)
$__internal_1_$__cuda_sm20_div_rn_f64_full:
[C---:B------:R-:W-:Y:S01]  /*0770*/  FSETP.GEU.AND P0, PT, |R9|.reuse, 1.469367938527859385e-39, PT ;  /* 0x001000000900780b */ /* 0x040fe20003f0e200 */
[----:B------:R-:W-:Y:S01]  /*0780*/  IMAD.MOV.U32 R20, RZ, RZ, 0x1 ;  /* 0x00000001ff147424 */ /* 0x000fe200078e00ff */
[----:B------:R-:W-:Y:S01]  /*0790*/  LOP3.LUT R10, R9, 0x800fffff, RZ, 0xc0, !PT ;  /* 0x800fffff090a7812 */ /* 0x000fe200078ec0ff */
[----:B------:R-:W-:Y:S01]  /*07a0*/  IMAD.MOV.U32 R26, RZ, RZ, 0x1ca00000 ;  /* 0x1ca00000ff1a7424 */ /* 0x000fe200078e00ff */
[C---:B------:R-:W-:Y:S01]  /*07b0*/  FSETP.GEU.AND P2, PT, |R7|.reuse, 1.469367938527859385e-39, PT ;  /* 0x001000000700780b */ /* 0x040fe20003f4e200 */
[----:B------:R-:W-:Y:S01]  /*07c0*/  BSSY.RECONVERGENT B2, `(.L_x_35) ;  /* 0x0000052000027945 */ /* 0x000fe20003800200 */
[----:B------:R-:W-:Y:S01]  /*07d0*/  LOP3.LUT R11, R10, 0x3ff00000, RZ, 0xfc, !PT ;  /* 0x3ff000000a0b7812 */ /* 0x000fe200078efcff */
[----:B------:R-:W-:Y:S01]  /*07e0*/  IMAD.MOV.U32 R10, RZ, RZ, R8 ;  /* 0x000000ffff0a7224 */ /* 0x000fe200078e0008 */
[----:B------:R-:W-:Y:S02]  /*07f0*/  LOP3.LUT R5, R7, 0x7ff00000, RZ, 0xc0, !PT ;  /* 0x7ff0000007057812 */ /* 0x000fe400078ec0ff */
[----:B------:R-:W-:-:S03]  /*0800*/  LOP3.LUT R28, R9, 0x7ff00000, RZ, 0xc0, !PT ;  /* 0x7ff00000091c7812 */ /* 0x000fc600078ec0ff */
[----:B------:R-:W-:Y:S01]  /*0810*/  @!P0 DMUL R10, R8, 8.98846567431157953865e+307 ;  /* 0x7fe00000080a8828 */ /* 0x000fe20000000000 */
[----:B------:R-:W-:Y:S01]  /*0820*/  ISETP.GE.U32.AND P1, PT, R5, R28, PT ;  /* 0x0000001c0500720c */ /* 0x000fe20003f26070 */
[----:B------:R-:W-:Y:S02]  /*0830*/  IMAD.MOV.U32 R27, RZ, RZ, R5 ;  /* 0x000000ffff1b7224 */ /* 0x000fe400078e0005 */
[----:B------:R-:W-:Y:S02]  /*0840*/  @!P2 LOP3.LUT R22, R9, 0x7ff00000, RZ, 0xc0, !PT ;  /* 0x7ff000000916a812 */ /* 0x000fe400078ec0ff */
[----:B------:R-:W0:Y:S02]  /*0850*/  MUFU.RCP64H R21, R11 ;  /* 0x0000000b00157308 */ /* 0x000e240000001800 */
[----:B------:R-:W-:Y:S01]  /*0860*/  @!P2 ISETP.GE.U32.AND P3, PT, R5, R22, PT ;  /* 0x000000160500a20c */ /* 0x000fe20003f66070 */
[----:B------:R-:W-:Y:S01]  /*0870*/  @!P2 IMAD.MOV.U32 R22, RZ, RZ, RZ ;  /* 0x000000ffff16a224 */ /* 0x000fe200078e00ff */
[----:B------:R-:W-:-:S02]  /*0880*/  @!P0 LOP3.LUT R28, R11, 0x7ff00000, RZ, 0xc0, !PT ;  /* 0x7ff000000b1c8812 */ /* 0x000fc400078ec0ff */
[----:B------:R-:W-:-:S03]  /*0890*/  @!P2 SEL R23, R26, 0x63400000, !P3 ;  /* 0x634000001a17a807 */ /* 0x000fc60005800000 */
[----:B------:R-:W-:Y:S01]  /*08a0*/  VIADD R29, R28, 0xffffffff ;  /* 0xffffffff1c1d7836 */ /* 0x000fe20000000000 */
[----:B------:R-:W-:-:S04]  /*08b0*/  @!P2 LOP3.LUT R23, R23, 0x80000000, R7, 0xf8, !PT ;  /* 0x800000001717a812 */ /* 0x000fc800078ef807 */
[----:B------:R-:W-:Y:S01]  /*08c0*/  @!P2 LOP3.LUT R23, R23, 0x100000, RZ, 0xfc, !PT ;  /* 0x001000001717a812 */ /* 0x000fe200078efcff */
[----:B0-----:R-:W-:-:S08]  /*08d0*/  DFMA R18, R20, -R10, 1 ;  /* 0x3ff000001412742b */ /* 0x001fd0000000080a */
[----:B------:R-:W-:-:S08]  /*08e0*/  DFMA R18, R18, R18, R18 ;  /* 0x000000121212722b */ /* 0x000fd00000000012 */
[----:B------:R-:W-:Y:S01]  /*08f0*/  DFMA R20, R20, R18, R20 ;  /* 0x000000121414722b */ /* 0x000fe20000000014 */
[----:B------:R-:W-:Y:S01]  /*0900*/  SEL R19, R26, 0x63400000, !P1 ;  /* 0x634000001a137807 */ /* 0x000fe20004800000 */
[----:B------:R-:W-:-:S03]  /*0910*/  IMAD.MOV.U32 R18, RZ, RZ, R6 ;  /* 0x000000ffff127224 */ /* 0x000fc600078e0006 */
[----:B------:R-:W-:-:S03]  /*0920*/  LOP3.LUT R19, R19, 0x800fffff, R7, 0xf8, !PT ;  /* 0x800fffff13137812 */ /* 0x000fc600078ef807 */
[----:B------:R-:W-:-:S03]  /*0930*/  DFMA R24, R20, -R10, 1 ;  /* 0x3ff000001418742b */ /* 0x000fc6000000080a */
[----:B------:R-:W-:-:S05]  /*0940*/  @!P2 DFMA R18, R18, 2, -R22 ;  /* 0x400000001212a82b */ /* 0x000fca0000000816 */
[----:B------:R-:W-:-:S05]  /*0950*/  DFMA R24, R20, R24, R20 ;  /* 0x000000181418722b */ /* 0x000fca0000000014 */
[----:B------:R-:W-:-:S03]  /*0960*/  @!P2 LOP3.LUT R27, R19, 0x7ff00000, RZ, 0xc0, !PT ;  /* 0x7ff00000131ba812 */ /* 0x000fc600078ec0ff */
[----:B------:R-:W-:Y:S02]  /*0970*/  DMUL R20, R24, R18 ;  /* 0x0000001218147228 */ /* 0x000fe40000000000 */
[----:B------:R-:W-:-:S05]  /*0980*/  VIADD R22, R27, 0xffffffff ;  /* 0xffffffff1b167836 */ /* 0x000fca0000000000 */
[----:B------:R-:W-:Y:S01]  /*0990*/  ISETP.GT.U32.AND P0, PT, R22, 0x7feffffe, PT ;  /* 0x7feffffe1600780c */ /* 0x000fe20003f04070 */
[----:B------:R-:W-:-:S03]  /*09a0*/  DFMA R22, R20, -R10, R18 ;  /* 0x8000000a1416722b */ /* 0x000fc60000000012 */
[----:B------:R-:W-:-:S05]  /*09b0*/  ISETP.GT.U32.OR P0, PT, R29, 0x7feffffe, P0 ;  /* 0x7feffffe1d00780c */ /* 0x000fca0000704470 */
[----:B------:R-:W-:-:S08]  /*09c0*/  DFMA R22, R24, R22, R20 ;  /* 0x000000161816722b */ /* 0x000fd00000000014 */
[----:B------:R-:W-:Y:S05]  /*09d0*/  @P0 BRA `(.L_x_36) ;  /* 0x00000000006c0947 */ /* 0x000fea0003800000 */
[----:B------:R-:W-:-:S04]  /*09e0*/  LOP3.LUT R20, R9, 0x7ff00000, RZ, 0xc0, !PT ;  /* 0x7ff0000009147812 */ /* 0x000fc800078ec0ff */
[CC--:B------:R-:W-:Y:S02]  /*09f0*/  VIADDMNMX R6, R5.reuse, -R20.reuse, 0xb9600000, !PT ;  /* 0xb960000005067446 */ /* 0x0c0fe40007800914 */
[----:B------:R-:W-:Y:S02]  /*0a00*/  ISETP.GE.U32.AND P0, PT, R5, R20, PT ;  /* 0x000000140500720c */ /* 0x000fe40003f06070 */
[----:B------:R-:W-:Y:S01]  /*0a10*/  VIMNMX R5, PT, PT, R6, 0x46a00000, PT ;  /* 0x46a0000006057848 */ /* 0x000fe20003fe0100 */
[----:B------:R-:W-:Y:S01]  /*0a20*/  IMAD.MOV.U32 R6, RZ, RZ, RZ ;  /* 0x000000ffff067224 */ /* 0x000fe200078e00ff */
        /* <DEDUP_REMOVED lines=13> */
[----:B------:R-:W-:Y:S01]  /*0b00*/  DMUL.RP R6, R22, R6 ;  /* 0x0000000616067228 */ /* 0x000fe20000008000 */
[----:B------:R-:W-:Y:S01]  /*0b10*/  IMAD.MOV.U32 R8, RZ, RZ, RZ ;  /* 0x000000ffff087224 */ /* 0x000fe200078e00ff */
[----:B------:R-:W-:-:S05]  /*0b20*/  IADD3 R5, PT, PT, -R5, -0x43300000, RZ ;  /* 0xbcd0000005057810 */ /* 0x000fca0007ffe1ff */
[----:B------:R-:W-:-:S03]  /*0b30*/  DFMA R8, R20, -R8, R22 ;  /* 0x800000081408722b */ /* 0x000fc60000000016 */
[----:B------:R-:W-:-:S07]  /*0b40*/  LOP3.LUT R19, R7, R19, RZ, 0x3c, !PT ;  /* 0x0000001307137212 */ /* 0x000fce00078e3cff */
[----:B------:R-:W-:-:S04]  /*0b50*/  FSETP.NEU.AND P0, PT, |R9|, R5, PT ;  /* 0x000000050900720b */ /* 0x000fc80003f0d200 */
[----:B------:R-:W-:Y:S02]  /*0b60*/  FSEL R20, R6, R20, !P0 ;  /* 0x0000001406147208 */ /* 0x000fe40004000000 */
[----:B------:R-:W-:Y:S01]  /*0b70*/  FSEL R21, R19, R21, !P0 ;  /* 0x0000001513157208 */ /* 0x000fe20004000000 */
[----:B------:R-:W-:Y:S06]  /*0b80*/  BRA `(.L_x_37) ;  /* 0x0000000000547947 */ /* 0x000fec0003800000 */
.L_x_36:
        /* <DEDUP_REMOVED lines=13> */
[----:B------:R-:W-:Y:S02]  /*0c60*/  @P0 IMAD.MOV.U32 R20, RZ, RZ, RZ ;  /* 0x000000ffff140224 */ /* 0x000fe400078e00ff */
[----:B------:R-:W-:Y:S01]  /*0c70*/  @P0 IMAD.MOV.U32 R21, RZ, RZ, R5 ;  /* 0x000000ffff150224 */ /* 0x000fe200078e0005 */
[----:B------:R-:W-:Y:S06]  /*0c80*/  BRA `(.L_x_37) ;  /* 0x0000000000147947 */ /* 0x000fec0003800000 */
.L_x_39:
[----:B------:R-:W-:Y:S01]  /*0c90*/  LOP3.LUT R21, R9, 0x80000, RZ, 0xfc, !PT ;  /* 0x0008000009157812 */ /* 0x000fe200078efcff */
[----:B------:R-:W-:Y:S01]  /*0ca0*/  IMAD.MOV.U32 R20, RZ, RZ, R8 ;  /* 0x000000ffff147224 */ /* 0x000fe200078e0008 */
[----:B------:R-:W-:Y:S06]  /*0cb0*/  BRA `(.L_x_37) ;  /* 0x0000000000087947 */ /* 0x000fec0003800000 */
.L_x_38:
[----:B------:R-:W-:Y:S01]  /*0cc0*/  LOP3.LUT R21, R7, 0x80000, RZ, 0xfc, !PT ;  /* 0x0008000007157812 */ /* 0x000fe200078efcff */
[----:B------:R-:W-:-:S07]  /*0cd0*/  IMAD.MOV.U32 R20, RZ, RZ, R6 ;  /* 0x000000ffff147224 */ /* 0x000fce00078e0006 */
.L_x_37:
[----:B------:R-:W-:Y:S05]  /*0ce0*/  BSYNC.RECONVERGENT B2 ;  /* 0x0000000000027941 */ /* 0x000fea0003800200 */
.L_x_35:
[----:B------:R-:W-:Y:S02]  /*0cf0*/  IMAD.MOV.U32 R6, RZ, RZ, R0 ;  /* 0x000000ffff067224 */ /* 0x000fe400078e0000 */
[----:B------:R-:W-:-:S04]  /*0d00*/  IMAD.MOV.U32 R7, RZ, RZ, 0x0 ;  /* 0x00000000ff077424 */ /* 0x000fc800078e00ff */
[----:B------:R-:W-:Y:S05]  /*0d10*/  RET.REL.NODEC R6 `(_Z16pressure_poissonPdS_S_ddiid) ;  /* 0xfffffff006b87950 */ /* 0x000fea0003c3ffff */
.L_x_40:
        /* <DEDUP_REMOVED lines=14> */
.L_x_62:


//--------------------- .text._Z10build_up_bPdS_S_ddddii --------------------------
	.section	.text._Z10build_up_bPdS_S_ddddii,"ax",@progbits
	.align	128
        .global         _Z10build_up_bPdS_S_ddddii
        .type           _Z10build_up_bPdS_S_ddddii,@function
        .size           _Z10build_up_bPdS_S_ddddii,(.L_x_64 - _Z10build_up_bPdS_S_ddddii)
        .other          _Z10build_up_bPdS_S_ddddii,@"STO_CUDA_ENTRY STV_DEFAULT"
_Z10build_up_bPdS_S_ddddii:
.text._Z10build_up_bPdS_S_ddddii:
        /* <DEDUP_REMOVED lines=11> */
[----:B------:R-:W-:Y:S01]  /*00b0*/  ISETP.GE.AND P0, PT, R7, UR4, PT ;  /* 0x0000000407007c0c */ /* 0x000fe2000bf06270 */
[----:B------:R-:W-:Y:S01]  /*00c0*/  UIADD3 UR4, UPT, UPT, UR5, -0x1, URZ ;  /* 0xffffffff05047890 */ /* 0x000fe2000fffe0ff */
[----:B--2---:R-:W-:Y:S02]  /*00d0*/  IMAD R4, R3, UR7, R4 ;  /* 0x0000000703047c24 */ /* 0x004fe4000f8e0204 */
[----:B------:R-:W-:-:S04]  /*00e0*/  ISETP.LT.OR P0, PT, R7, 0x1, P0 ;  /* 0x000000010700780c */ /* 0x000fc80000701670 */
[----:B------:R-:W-:-:S04]  /*00f0*/  ISETP.EQ.OR P0, PT, R4, RZ, P0 ;  /* 0x000000ff0400720c */ /* 0x000fc80000702670 */
[----:B------:R-:W-:-:S13]  /*0100*/  ISETP.GE.OR P0, PT, R4, UR4, P0 ;  /* 0x0000000404007c0c */ /* 0x000fda0008706670 */
[----:B------:R-:W-:Y:S05]  /*0110*/  @P0 BRA `(.L_x_42) ;  /* 0x0000000800a00947 */ /* 0x000fea0003800000 */
[----:B------:R-:W0:Y:S08]  /*0120*/  LDC R0, c[0x0][0x3a4] ;  /* 0x0000e900ff007b82 */ /* 0x000e300000000800 */
[----:B------:R-:W1:Y:S08]  /*0130*/  LDC.64 R12, c[0x0][0x3a0] ;  /* 0x0000e800ff0c7b82 */ /* 0x000e700000000a00 */
[----:B------:R-:W2:Y:S01]  /*0140*/  LDC.64 R10, c[0x0][0x358] ;  /* 0x0000d600ff0a7b82 */ /* 0x000ea20000000a00 */
[----:B0-----:R-:W1:Y:S01]  /*0150*/  MUFU.RCP64H R3, R0 ;  /* 0x0000000000037308 */ /* 0x001e620000001800 */
[----:B------:R-:W-:-:S05]  /*0160*/  VIADD R2, R0, 0x300402 ;  /* 0x0030040200027836 */ /* 0x000fca0000000000 */
[----:B------:R-:W-:Y:S01]  /*0170*/  FSETP.GEU.AND P0, PT, |R2|, 5.8789094863358348022e-39, PT ;  /* 0x004004020200780b */ /* 0x000fe20003f0e200 */
[----:B-1----:R-:W-:-:S08]  /*0180*/  DFMA R8, R2, -R12, 1 ;  /* 0x3ff000000208742b */ /* 0x002fd0000000080c */
[----:B------:R-:W-:-:S08]  /*0190*/  DFMA R8, R8, R8, R8 ;  /* 0x000000080808722b */ /* 0x000fd00000000008 */
[----:B------:R-:W-:-:S08]  /*01a0*/  DFMA R8, R2, R8, R2 ;  /* 0x000000080208722b */ /* 0x000fd00000000002 */
[----:B------:R-:W-:-:S08]  /*01b0*/  DFMA R12, R8, -R12, 1 ;  /* 0x3ff00000080c742b */ /* 0x000fd0000000080c */
[----:B------:R-:W-:Y:S01]  /*01c0*/  DFMA R8, R8, R12, R8 ;  /* 0x0000000c0808722b */ /* 0x000fe20000000008 */
[----:B--2---:R-:W-:Y:S10]  /*01d0*/  @P0 BRA `(.L_x_43) ;  /* 0x0000000000100947 */ /* 0x004ff40003800000 */
[----:B------:R-:W-:-:S05]  /*01e0*/  LOP3.LUT R0, R0, 0x7fffffff, RZ, 0xc0, !PT ;  /* 0x7fffffff00007812 */ /* 0x000fca00078ec0ff */
[----:B------:R-:W-:Y:S01]  /*01f0*/  VIADD R5, R0, 0xfff00000 ;  /* 0xfff0000000057836 */ /* 0x000fe20000000000 */
[----:B------:R-:W-:-:S07]  /*0200*/  MOV R0, 0x220 ;  /* 0x0000022000007802 */ /* 0x000fce0000000f00 */
[----:B------:R-:W-:Y:S05]  /*0210*/  CALL.REL.NOINC `($__internal_2_$__cuda_sm20_dblrcp_rn_slowpath_v3) ;  /* 0x00000008006c7944 */ /* 0x000fea0003c00000 */
.L_x_43:
[----:B------:R-:W0:Y:S01]  /*0220*/  LDC.64 R12, c[0x0][0x388] ;  /* 0x0000e200ff0c7b82 */ /* 0x000e220000000a00 */
[----:B------:R-:W1:Y:S01]  /*0230*/  LDCU UR4, c[0x0][0x3b8] ;  /* 0x00007700ff0477ac */ /* 0x000e620008000800 */
[C---:B------:R-:W-:Y:S02]  /*0240*/  R2UR UR6, R10.reuse ;  /* 0x000000000a0672ca */ /* 0x040fe400000e0000 */
[C---:B------:R-:W-:Y:S02]  /*0250*/  R2UR UR7, R11.reuse ;  /* 0x000000000b0772ca */ /* 0x040fe400000e0000 */
[----:B------:R-:W-:Y:S02]  /*0260*/  R2UR UR8, R10 ;  /* 0x000000000a0872ca */ /* 0x000fe400000e0000 */
[----:B------:R-:W-:Y:S01]  /*0270*/  R2UR UR9, R11 ;  /* 0x000000000b0972ca */ /* 0x000fe200000e0000 */
[----:B------:R-:W2:Y:S01]  /*0280*/  LDC.64 R14, c[0x0][0x3a8] ;  /* 0x0000ea00ff0e7b82 */ /* 0x000ea20000000a00 */
[----:B-1----:R-:W-:-:S04]  /*0290*/  IMAD R34, R4, UR4, R7 ;  /* 0x0000000404227c24 */ /* 0x002fc8000f8e0207 */
[----:B0-----:R-:W-:-:S05]  /*02a0*/  IMAD.WIDE R12, R34, 0x8, R12 ;  /* 0x00000008220c7825 */ /* 0x001fca00078e020c */
[----:B------:R-:W3:Y:S04]  /*02b0*/  LDG.E.64 R2, desc[UR6][R12.64+0x8] ;  /* 0x000008060c027981 */ /* 0x000ee8000c1e1b00 */
[----:B------:R-:W3:Y:S01]  /*02c0*/  LDG.E.64 R16, desc[UR8][R12.64+-0x8] ;  /* 0xfffff8080c107981 */ /* 0x000ee2000c1e1b00 */
[----:B--2---:R-:W-:Y:S01]  /*02d0*/  DADD R14, R14, R14 ;  /* 0x000000000e0e7229 */ /* 0x004fe2000000000e */
[----:B------:R-:W-:Y:S01]  /*02e0*/  IMAD.MOV.U32 R18, RZ, RZ, 0x1 ;  /* 0x00000001ff127424 */ /* 0x000fe200078e00ff */
[----:B------:R-:W-:Y:S04]  /*02f0*/  BSSY.RECONVERGENT B1, `(.L_x_44) ;  /* 0x0000015000017945 */ /* 0x000fe80003800200 */
[----:B------:R-:W0:Y:S02]  /*0300*/  MUFU.RCP64H R19, R15 ;  /* 0x0000000f00137308 */ /* 0x000e240000001800 */
[----:B0-----:R-:W-:-:S08]  /*0310*/  DFMA R20, -R14, R18, 1 ;  /* 0x3ff000000e14742b */ /* 0x001fd00000000112 */
[----:B------:R-:W-:-:S08]  /*0320*/  DFMA R20, R20, R20, R20 ;  /* 0x000000141414722b */ /* 0x000fd00000000014 */
[----:B------:R-:W-:-:S08]  /*0330*/  DFMA R20, R18, R20, R18 ;  /* 0x000000141214722b */ /* 0x000fd00000000012 */
[----:B------:R-:W-:-:S08]  /*0340*/  DFMA R18, -R14, R20, 1 ;  /* 0x3ff000000e12742b */ /* 0x000fd00000000114 */
[----:B------:R-:W-:Y:S02]  /*0350*/  DFMA R18, R20, R18, R20 ;  /* 0x000000121412722b */ /* 0x000fe40000000014 */
[----:B---3--:R-:W-:-:S08]  /*0360*/  DADD R24, R2, -R16 ;  /* 0x0000000002187229 */ /* 0x008fd00000000810 */
[----:B------:R-:W-:Y:S02]  /*0370*/  DMUL R2, R24, R18 ;  /* 0x0000001218027228 */ /* 0x000fe40000000000 */
[----:B------:R-:W-:-:S06]  /*0380*/  FSETP.GEU.AND P1, PT, |R25|, 6.5827683646048100446e-37, PT ;  /* 0x036000001900780b */ /* 0x000fcc0003f2e200 */
[----:B------:R-:W-:-:S08]  /*0390*/  DFMA R16, -R14, R2, R24 ;  /* 0x000000020e10722b */ /* 0x000fd00000000118 */
[----:B------:R-:W-:-:S10]  /*03a0*/  DFMA R2, R18, R16, R2 ;  /* 0x000000101202722b */ /* 0x000fd40000000002 */
[----:B------:R-:W-:-:S05]  /*03b0*/  FFMA R0, RZ, R15, R3 ;  /* 0x0000000fff007223 */ /* 0x000fca0000000003 */
[----:B------:R-:W-:-:S13]  /*03c0*/  FSETP.GT.AND P0, PT, |R0|, 1.469367938527859385e-39, PT ;  /* 0x001000000000780b */ /* 0x000fda0003f04200 */
[----:B------:R-:W-:Y:S05]  /*03d0*/  @P0 BRA P1, `(.L_x_45) ;  /* 0x0000000000180947 */ /* 0x000fea0000800000 */
[----:B------:R-:W-:Y:S01]  /*03e0*/  IMAD.MOV.U32 R22, RZ, RZ, R14 ;  /* 0x000000ffff167224 */ /* 0x000fe200078e000e */
[----:B------:R-:W-:Y:S01]  /*03f0*/  MOV R36, 0x420 ;  /* 0x0000042000247802 */ /* 0x000fe20000000f00 */
[----:B------:R-:W-:-:S07]  /*0400*/  IMAD.MOV.U32 R23, RZ, RZ, R15 ;  /* 0x000000ffff177224 */ /* 0x000fce00078e000f */
[----:B------:R-:W-:Y:S05]  /*0410*/  CALL.REL.NOINC `($__internal_3_$__cuda_sm20_div_rn_f64_full) ;  /* 0x00000008009c7944 */ /* 0x000fea0003c00000 */
[----:B------:R-:W-:Y:S02]  /*0420*/  IMAD.MOV.U32 R2, RZ, RZ, R6 ;  /* 0x000000ffff027224 */ /* 0x000fe400078e0006 */
[----:B------:R-:W-:-:S07]  /*0430*/  IMAD.MOV.U32 R3, RZ, RZ, R31 ;  /* 0x000000ffff037224 */ /* 0x000fce00078e001f */
.L_x_45:
[----:B------:R-:W-:Y:S05]  /*0440*/  BSYNC.RECONVERGENT B1 ;  /* 0x0000000000017941 */ /* 0x000fea0003800200 */
.L_x_44:
[----:B------:R-:W0:Y:S01]  /*0450*/  LDC R19, c[0x0][0x3b8] ;  /* 0x0000ee00ff137b82 */ /* 0x000e220000000800 */
[C---:B------:R-:W-:Y:S02]  /*0460*/  R2UR UR4, R10.reuse ;  /* 0x000000000a0472ca */ /* 0x040fe400000e0000 */
[C---:B------:R-:W-:Y:S02]  /*0470*/  R2UR UR5, R11.reuse ;  /* 0x000000000b0572ca */ /* 0x040fe400000e0000 */
[----:B------:R-:W-:Y:S02]  /*0480*/  R2UR UR6, R10 ;  /* 0x000000000a0672ca */ /* 0x000fe400000e0000 */
[----:B------:R-:W-:Y:S01]  /*0490*/  R2UR UR7, R11 ;  /* 0x000000000b0772ca */ /* 0x000fe200000e0000 */
[----:B------:R-:W1:Y:S01]  /*04a0*/  LDC.64 R16, c[0x0][0x390] ;  /* 0x0000e400ff107b82 */ /* 0x000e620000000a00 */
[--C-:B0-----:R-:W-:Y:S02]  /*04b0*/  IMAD R4, R4, R19, R19.reuse ;  /* 0x0000001304047224 */ /* 0x101fe400078e0213 */
[----:B------:R-:W-:-:S04]  /*04c0*/  IMAD.MOV R5, RZ, RZ, -R19 ;  /* 0x000000ffff057224 */ /* 0x000fc800078e0a13 */
[----:B------:R-:W-:Y:S02]  /*04d0*/  IMAD R4, R5, 0x2, R4 ;  /* 0x0000000205047824 */ /* 0x000fe400078e0204 */
[----:B------:R-:W-:Y:S02]  /*04e0*/  IMAD.IADD R5, R34, 0x1, R19 ;  /* 0x0000000122057824 */ /* 0x000fe400078e0213 */
[----:B------:R-:W-:Y:S01]  /*04f0*/  IMAD.IADD R7, R7, 0x1, R4 ;  /* 0x0000000107077824 */ /* 0x000fe200078e0204 */
[----:B------:R-:W0:Y:S01]  /*0500*/  LDC.64 R18, c[0x0][0x3b0] ;  /* 0x0000ec00ff127b82 */ /* 0x000e220000000a00 */
[----:B-1----:R-:W-:-:S04]  /*0510*/  IMAD.WIDE R4, R5, 0x8, R16 ;  /* 0x0000000805047825 */ /* 0x002fc800078e0210 */
[----:B------:R-:W-:Y:S02]  /*0520*/  IMAD.WIDE R16, R7, 0x8, R16 ;  /* 0x0000000807107825 */ /* 0x000fe400078e0210 */
[----:B------:R-:W2:Y:S04]  /*0530*/  LDG.E.64 R4, desc[UR4][R4.64] ;  /* 0x0000000404047981 */ /* 0x000ea8000c1e1b00 */
[----:B------:R-:W2:Y:S01]  /*0540*/  LDG.E.64 R20, desc[UR6][R16.64] ;  /* 0x0000000610147981 */ /* 0x000ea2000c1e1b00 */
[----:B------:R-:W-:Y:S01]  /*0550*/  IMAD.MOV.U32 R22, RZ, RZ, 0x1 ;  /* 0x00000001ff167424 */ /* 0x000fe200078e00ff */
[----:B------:R-:W-:Y:S01]  /*0560*/  BSSY.RECONVERGENT B1, `(.L_x_46) ;  /* 0x0000016000017945 */ /* 0x000fe20003800200 */
[----:B0-----:R-:W-:-:S06]  /*0570*/  DADD R18, R18, R18 ;  /* 0x0000000012127229 */ /* 0x001fcc0000000012 */
[----:B------:R-:W0:Y:S02]  /*0580*/  MUFU.RCP64H R23, R19 ;  /* 0x0000001300177308 */ /* 0x000e240000001800 */
[----:B0-----:R-:W-:-:S08]  /*0590*/  DFMA R24, -R18, R22, 1 ;  /* 0x3ff000001218742b */ /* 0x001fd00000000116 */
[----:B------:R-:W-:-:S08]  /*05a0*/  DFMA R24, R24, R24, R24 ;  /* 0x000000181818722b */ /* 0x000fd00000000018 */
[----:B------:R-:W-:-:S08]  /*05b0*/  DFMA R22, R22, R24, R22 ;  /* 0x000000181616722b */ /* 0x000fd00000000016 */
[----:B------:R-:W-:-:S08]  /*05c0*/  DFMA R26, -R18, R22, 1 ;  /* 0x3ff00000121a742b */ /* 0x000fd00000000116 */
[----:B------:R-:W-:Y:S02]  /*05d0*/  DFMA R26, R22, R26, R22 ;  /* 0x0000001a161a722b */ /* 0x000fe40000000016 */
[----:B--2---:R-:W-:-:S08]  /*05e0*/  DADD R24, R4, -R20 ;  /* 0x0000000004187229 */ /* 0x004fd00000000814 */
        /* <DEDUP_REMOVED lines=13> */
.L_x_47:
[----:B------:R-:W-:Y:S05]  /*06c0*/  BSYNC.RECONVERGENT B1 ;  /* 0x0000000000017941 */ /* 0x000fea0003800200 */
.L_x_46:
[----:B------:R-:W0:Y:S01]  /*06d0*/  LDC R23, c[0x0][0x3b8] ;  /* 0x0000ee00ff177b82 */ /* 0x000e220000000800 */
[C---:B------:R-:W-:Y:S02]  /*06e0*/  R2UR UR4, R10.reuse ;  /* 0x000000000a0472ca */ /* 0x040fe400000e0000 */
[C---:B------:R-:W-:Y:S02]  /*06f0*/  R2UR UR5, R11.reuse ;  /* 0x000000000b0572ca */ /* 0x040fe400000e0000 */
[----:B------:R-:W-:Y:S02]  /*0700*/  R2UR UR6, R10 ;  /* 0x000000000a0672ca */ /* 0x000fe400000e0000 */
[----:B------:R-:W-:Y:S01]  /*0710*/  R2UR UR7, R11 ;  /* 0x000000000b0772ca */ /* 0x000fe200000e0000 */
[----:B------:R-:W1:Y:S01]  /*0720*/  LDC.64 R20, c[0x0][0x388] ;  /* 0x0000e200ff147b82 */ /* 0x000e620000000a00 */
[----:B0-----:R-:W-:-:S07]  /*0730*/  IMAD.WIDE R12, R23, 0x8, R12 ;  /* 0x00000008170c7825 */ /* 0x001fce00078e020c */
[----:B------:R-:W2:Y:S01]  /*0740*/  LDG.E.64 R12, desc[UR4][R12.64] ;  /* 0x000000040c0c7981 */ /* 0x000ea2000c1e1b00 */
[----:B-1----:R-:W-:-:S06]  /*0750*/  IMAD.WIDE R6, R7, 0x8, R20 ;  /* 0x0000000807067825 */ /* 0x002fcc00078e0214 */
[----:B------:R-:W2:Y:S01]  /*0760*/  LDG.E.64 R6, desc[UR6][R6.64] ;  /* 0x0000000606067981 */ /* 0x000ea2000c1e1b00 */
[----:B------:R-:W0:Y:S01]  /*0770*/  MUFU.RCP64H R21, R19 ;  /* 0x0000001300157308 */ /* 0x000e220000001800 */
[----:B------:R-:W-:-:S06]  /*0780*/  IMAD.MOV.U32 R20, RZ, RZ, 0x1 ;  /* 0x00000001ff147424 */ /* 0x000fcc00078e00ff */
[----:B0-----:R-:W-:-:S08]  /*0790*/  DFMA R22, -R18, R20, 1 ;  /* 0x3ff000001216742b */ /* 0x001fd00000000114 */
[----:B------:R-:W-:-:S08]  /*07a0*/  DFMA R22, R22, R22, R22 ;  /* 0x000000161616722b */ /* 0x000fd00000000016 */
[----:B------:R-:W-:-:S08]  /*07b0*/  DFMA R22, R20, R22, R20 ;  /* 0x000000161416722b */ /* 0x000fd00000000014 */
[----:B------:R-:W-:-:S08]  /*07c0*/  DFMA R20, -R18, R22, 1 ;  /* 0x3ff000001214742b */ /* 0x000fd00000000116 */
[----:B------:R-:W-:Y:S01]  /*07d0*/  DFMA R22, R22, R20, R22 ;  /* 0x000000141616722b */ /* 0x000fe20000000016 */
[----:B------:R-:W-:Y:S01]  /*07e0*/  BSSY.RECONVERGENT B1, `(.L_x_48) ;  /* 0x0000011000017945 */ /* 0x000fe20003800200 */
[----:B--2---:R-:W-:-:S08]  /*07f0*/  DADD R24, R12, -R6 ;  /* 0x000000000c187229 */ /* 0x004fd00000000806 */
[----:B------:R-:W-:-:S08]  /*0800*/  DMUL R20, R22, R24 ;  /* 0x0000001816147228 */ /* 0x000fd00000000000 */
[----:B------:R-:W-:-:S08]  /*0810*/  DFMA R12, -R18, R20, R24 ;  /* 0x00000014120c722b */ /* 0x000fd00000000118 */
[----:B------:R-:W-:Y:S01]  /*0820*/  DFMA R6, R22, R12, R20 ;  /* 0x0000000c1606722b */ /* 0x000fe20000000014 */
[----:B------:R-:W-:-:S09]  /*0830*/  FSETP.GEU.AND P1, PT, |R25|, 6.5827683646048100446e-37, PT ;  /* 0x036000001900780b */ /* 0x000fd20003f2e200 */
[----:B------:R-:W-:Y:S01]  /*0840*/  FFMA R0, RZ, R19, R7 ;  /* 0x00000013ff007223 */ /* 0x000fe20000000007 */
[----:B------:R-:W-:-:S04]  /*0850*/  DADD R12, R4, R2 ;  /* 0x00000000040c7229 */ /* 0x000fc80000000002 */
[----:B------:R-:W-:Y:S01]  /*0860*/  FSETP.GT.AND P0, PT, |R0|, 1.469367938527859385e-39, PT ;  /* 0x001000000000780b */ /* 0x000fe20003f04200 */
[----:B------:R-:W-:-:S08]  /*0870*/  DMUL R2, R2, R2 ;  /* 0x0000000202027228 */ /* 0x000fd00000000000 */
[----:B------:R-:W-:-:S04]  /*0880*/  DFMA R8, R12, R8, -R2 ;  /* 0x000000080c08722b */ /* 0x000fc80000000802 */
[----:B------:R-:W-:Y:S07]  /*0890*/  @P0 BRA P1, `(.L_x_49) ;  /* 0x0000000000140947 */ /* 0x000fee0000800000 */
[----:B------:R-:W-:Y:S01]  /*08a0*/  IMAD.MOV.U32 R22, RZ, RZ, R18 ;  /* 0x000000ffff167224 */ /* 0x000fe200078e0012 */
[----:B------:R-:W-:Y:S01]  /*08b0*/  MOV R36, 0x8e0 ;  /* 0x000008e000247802 */ /* 0x000fe20000000f00 */
[----:B------:R-:W-:-:S07]  /*08c0*/  IMAD.MOV.U32 R23, RZ, RZ, R19 ;  /* 0x000000ffff177224 */ /* 0x000fce00078e0013 */
[----:B------:R-:W-:Y:S05]  /*08d0*/  CALL.REL.NOINC `($__internal_3_$__cuda_sm20_div_rn_f64_full) ;  /* 0x00000004006c7944 */ /* 0x000fea0003c00000 */
[----:B------:R-:W-:-:S07]  /*08e0*/  IMAD.MOV.U32 R7, RZ, RZ, R31 ;  /* 0x000000ffff077224 */ /* 0x000fce00078e001f */
.L_x_49:
[----:B------:R-:W-:Y:S05]  /*08f0*/  BSYNC.RECONVERGENT B1 ;  /* 0x0000000000017941 */ /* 0x000fea0003800200 */
.L_x_48:
[----:B------:R-:W0:Y:S01]  /*0900*/  LDC R3, c[0x0][0x3b8] ;  /* 0x0000ee00ff037b82 */ /* 0x000e220000000800 */
[C---:B------:R-:W-:Y:S02]  /*0910*/  R2UR UR4, R10.reuse ;  /* 0x000000000a0472ca */ /* 0x040fe400000e0000 */
[C---:B------:R-:W-:Y:S02]  /*0920*/  R2UR UR5, R11.reuse ;  /* 0x000000000b0572ca */ /* 0x040fe400000e0000 */
[----:B------:R-:W-:Y:S02]  /*0930*/  R2UR UR6, R10 ;  /* 0x000000000a0672ca */ /* 0x000fe400000e0000 */
[----:B------:R-:W-:Y:S01]  /*0940*/  R2UR UR7, R11 ;  /* 0x000000000b0772ca */ /* 0x000fe200000e0000 */
[----:B0-----:R-:W-:-:S08]  /*0950*/  IMAD.WIDE R16, R3, 0x8, R16 ;  /* 0x0000000803107825 */ /* 0x001fd000078e0210 */
[----:B------:R-:W2:Y:S04]  /*0960*/  LDG.E.64 R2, desc[UR4][R16.64+0x8] ;  /* 0x0000080410027981 */ /* 0x000ea8000c1e1b00 */
[----:B------:R-:W2:Y:S01]  /*0970*/  LDG.E.64 R12, desc[UR6][R16.64+-0x8] ;  /* 0xfffff806100c7981 */ /* 0x000ea2000c1e1b00 */
[----:B------:R-:W0:Y:S01]  /*0980*/  MUFU.RCP64H R19, R15 ;  /* 0x0000000f00137308 */ /* 0x000e220000001800 */
[----:B------:R-:W-:Y:S01]  /*0990*/  IMAD.MOV.U32 R18, RZ, RZ, 0x1 ;  /* 0x00000001ff127424 */ /* 0x000fe200078e00ff */
[----:B------:R-:W-:Y:S05]  /*09a0*/  BSSY.RECONVERGENT B1, `(.L_x_50) ;  /* 0x0000015000017945 */ /* 0x000fea0003800200 */
[----:B0-----:R-:W-:-:S08]  /*09b0*/  DFMA R20, -R14, R18, 1 ;  /* 0x3ff000000e14742b */ /* 0x001fd00000000112 */
[----:B------:R-:W-:-:S08]  /*09c0*/  DFMA R20, R20, R20, R20 ;  /* 0x000000141414722b */ /* 0x000fd00000000014 */
[----:B------:R-:W-:Y:S02]  /*09d0*/  DFMA R20, R18, R20, R18 ;  /* 0x000000141214722b */ /* 0x000fe40000000012 */
[----:B--2---:R-:W-:-:S06]  /*09e0*/  DADD R2, R2, -R12 ;  /* 0x0000000002027229 */ /* 0x004fcc000000080c */
[----:B------:R-:W-:Y:S02]  /*09f0*/  DFMA R12, -R14, R20, 1 ;  /* 0x3ff000000e0c742b */ /* 0x000fe40000000114 */
[----:B------:R-:W-:-:S06]  /*0a00*/  DMUL R24, R2, R6 ;  /* 0x0000000602187228 */ /* 0x000fcc0000000000 */
        /* <DEDUP_REMOVED lines=14> */
.L_x_51:
[----:B------:R-:W-:Y:S05]  /*0af0*/  BSYNC.RECONVERGENT B1 ;  /* 0x0000000000017941 */ /* 0x000fea0003800200 */
.L_x_50:
[----:B------:R-:W-:Y:S01]  /*0b00*/  DADD R2, R2, R2 ;  /* 0x0000000002027229 */ /* 0x000fe20000000002 */
[----:B------:R-:W0:Y:S01]  /*0b10*/  LDC.64 R6, c[0x0][0x380] ;  /* 0x0000e000ff067b82 */ /* 0x000e220000000a00 */
[----:B------:R-:W1:Y:S01]  /*0b20*/  LDCU.64 UR4, c[0x0][0x398] ;  /* 0x00007300ff0477ac */ /* 0x000e620008000a00 */
[----:B------:R-:W-:Y:S02]  /*0b30*/  R2UR UR6, R10 ;  /* 0x000000000a0672ca */ /* 0x000fe400000e0000 */
[----:B------:R-:W-:-:S03]  /*0b40*/  R2UR UR7, R11 ;  /* 0x000000000b0772ca */ /* 0x000fc600000e0000 */
[----:B------:R-:W-:-:S08]  /*0b50*/  DADD R2, R8, -R2 ;  /* 0x0000000008027229 */ /* 0x000fd00000000802 */
[----:B------:R-:W-:-:S08]  /*0b60*/  DFMA R2, -R4, R4, R2 ;  /* 0x000000040402722b */ /* 0x000fd00000000102 */
[----:B-1----:R-:W-:Y:S01]  /*0b70*/  DMUL R2, R2, UR4 ;  /* 0x0000000402027c28 */ /* 0x002fe20008000000 */
[----:B0-----:R-:W-:-:S06]  /*0b80*/  IMAD.WIDE R34, R34, 0x8, R6 ;  /* 0x0000000822227825 */ /* 0x001fcc00078e0206 */
[----:B------:R0:W-:Y:S04]  /*0b90*/  STG.E.64 desc[UR6][R34.64], R2 ;  /* 0x0000000222007986 */ /* 0x0001e8000c101b06 */
.L_x_42:
[----:B------:R-:W-:Y:S05]  /*0ba0*/  BSYNC.RECONVERGENT B0 ;  /* 0x0000000000007941 */ /* 0x000fea0003800200 */
.L_x_41:
[----:B------:R-:W-:Y:S06]  /*0bb0*/  BAR.SYNC.DEFER_BLOCKING 0x0 ;  /* 0x0000000000007b1d */ /* 0x000fec0000010000 */
[----:B------:R-:W-:Y:S05]  /*0bc0*/  EXIT ;  /* 0x000000000000794d */ /* 0x000fea0003800000 */
        .weak           $__internal_2_$__cuda_sm20_dblrcp_rn_slowpath_v3
        .type           $__internal_2_$__cuda_sm20_dblrcp_rn_slowpath_v3,@function
        .size           $__internal_2_$__cuda_sm20_dblrcp_rn_slowpath_v3,($__internal_3_$__cuda_sm20_div_rn_f64_full - $__internal_2_$__cuda_sm20_dblrcp_rn_slowpath_v3)
$__internal_2_$__cuda_sm20_dblrcp_rn_slowpath_v3:
[----:B------:R-:W0:Y:S08]  /*0bd0*/  LDC.64 R14, c[0x0][0x3a0] ;  /* 0x0000e800ff0e7b82 */ /* 0x000e300000000a00 */
[----:B------:R-:W1:Y:S01]  /*0be0*/  LDC R6, c[0x0][0x3a4] ;  /* 0x0000e900ff067b82 */ /* 0x000e620000000800 */
[----:B0-----:R-:W-:-:S14]  /*0bf0*/  DSETP.GTU.AND P0, PT, |R14|, +INF , PT ;  /* 0x7ff000000e00742a */ /* 0x001fdc0003f0c200 */
[----:B-1----:R-:W-:Y:S05]  /*0c00*/  @P0 BRA `(.L_x_52) ;  /* 0x0000000000840947 */ /* 0x002fea0003800000 */
[----:B------:R-:W-:-:S05]  /*0c10*/  LOP3.LUT R8, R6, 0x7fffffff, RZ, 0xc0, !PT ;  /* 0x7fffffff06087812 */ /* 0x000fca00078ec0ff */
[----:B------:R-:W-:-:S05]  /*0c20*/  VIADD R2, R8, 0xffffffff ;  /* 0xffffffff08027836 */ /* 0x000fca0000000000 */
[----:B------:R-:W-:-:S13]  /*0c30*/  ISETP.GE.U32.AND P0, PT, R2, 0x7fefffff, PT ;  /* 0x7fefffff0200780c */ /* 0x000fda0003f06070 */
[----:B------:R-:W-:Y:S01]  /*0c40*/  @P0 LOP3.LUT R3, R6, 0x7ff00000, RZ, 0x3c, !PT ;  /* 0x7ff0000006030812 */ /* 0x000fe200078e3cff */
[----:B------:R-:W-:Y:S01]  /*0c50*/  @P0 IMAD.MOV.U32 R2, RZ, RZ, RZ ;  /* 0x000000ffff020224 */ /* 0x000fe200078e00ff */
[----:B------:R-:W-:Y:S06]  /*0c60*/  @P0 BRA `(.L_x_53) ;  /* 0x0000000000740947 */ /* 0x000fec0003800000 */
[----:B------:R-:W-:-:S13]  /*0c70*/  ISETP.GE.U32.AND P0, PT, R8, 0x1000001, PT ;  /* 0x010000010800780c */ /* 0x000fda0003f06070 */
[----:B------:R-:W-:Y:S05]  /*0c80*/  @!P0 BRA `(.L_x_54) ;  /* 0x00000000003c8947 */ /* 0x000fea0003800000 */
[----:B------:R-:W0:Y:S01]  /*0c90*/  LDCU UR4, c[0x0][0x3a0] ;  /* 0x00007400ff0477ac */ /* 0x000e220008000800 */
[----:B------:R-:W-:Y:S02]  /*0ca0*/  VIADD R3, R6, 0xc0200000 ;  /* 0xc020000006037836 */ /* 0x000fe40000000000 */
[----:B------:R-:W-:Y:S02]  /*0cb0*/  IMAD.MOV.U32 R8, RZ, RZ, R5 ;  /* 0x000000ffff087224 */ /* 0x000fe400078e0005 */
[----:B------:R-:W1:Y:S01]  /*0cc0*/  MUFU.RCP64H R9, R3 ;  /* 0x0000000300097308 */ /* 0x000e620000001800 */
[----:B0-----:R-:W-:-:S06]  /*0cd0*/  IMAD.U32 R2, RZ, RZ, UR4 ;  /* 0x00000004ff027e24 */ /* 0x001fcc000f8e00ff */
[----:B-1----:R-:W-:-:S08]  /*0ce0*/  DFMA R12, -R2, R8, 1 ;  /* 0x3ff00000020c742b */ /* 0x002fd00000000108 */
[----:B------:R-:W-:-:S08]  /*0cf0*/  DFMA R12, R12, R12, R12 ;  /* 0x0000000c0c0c722b */ /* 0x000fd0000000000c */
[----:B------:R-:W-:-:S08]  /*0d00*/  DFMA R12, R8, R12, R8 ;  /* 0x0000000c080c722b */ /* 0x000fd00000000008 */
[----:B------:R-:W-:-:S08]  /*0d10*/  DFMA R8, -R2, R12, 1 ;  /* 0x3ff000000208742b */ /* 0x000fd0000000010c */
[----:B------:R-:W-:-:S08]  /*0d20*/  DFMA R8, R12, R8, R12 ;  /* 0x000000080c08722b */ /* 0x000fd0000000000c */
[----:B------:R-:W-:-:S08]  /*0d30*/  DMUL R8, R8, 2.2250738585072013831e-308 ;  /* 0x0010000008087828 */ /* 0x000fd00000000000 */
[----:B------:R-:W-:-:S08]  /*0d40*/  DFMA R12, R8, -R14, 1 ;  /* 0x3ff00000080c742b */ /* 0x000fd0000000080e */
[----:B------:R-:W-:-:S08]  /*0d50*/  DFMA R12, R12, R12, R12 ;  /* 0x0000000c0c0c722b */ /* 0x000fd0000000000c */
[----:B------:R-:W-:Y:S01]  /*0d60*/  DFMA R2, R8, R12, R8 ;  /* 0x0000000c0802722b */ /* 0x000fe20000000008 */
[----:B------:R-:W-:Y:S10]  /*0d70*/  BRA `(.L_x_53) ;  /* 0x0000000000307947 */ /* 0x000ff40003800000 */
.L_x_54:
[----:B------:R-:W-:Y:S01]  /*0d80*/  DMUL R8, R14, 8.11296384146066816958e+31 ;  /* 0x469000000e087828 */ /* 0x000fe20000000000 */
[----:B------:R-:W-:-:S05]  /*0d90*/  IMAD.MOV.U32 R2, RZ, RZ, R5 ;  /* 0x000000ffff027224 */ /* 0x000fca00078e0005 */
[----:B------:R-:W0:Y:S02]  /*0da0*/  MUFU.RCP64H R3, R9 ;  /* 0x0000000900037308 */ /* 0x000e240000001800 */
[----:B0-----:R-:W-:-:S08]  /*0db0*/  DFMA R12, -R8, R2, 1 ;  /* 0x3ff00000080c742b */ /* 0x001fd00000000102 */
[----:B------:R-:W-:-:S08]  /*0dc0*/  DFMA R12, R12, R12, R12 ;  /* 0x0000000c0c0c722b */ /* 0x000fd0000000000c */
[----:B------:R-:W-:-:S08]  /*0dd0*/  DFMA R12, R2, R12, R2 ;  /* 0x0000000c020c722b */ /* 0x000fd00000000002 */
[----:B------:R-:W-:-:S08]  /*0de0*/  DFMA R2, -R8, R12, 1 ;  /* 0x3ff000000802742b */ /* 0x000fd0000000010c */
[----:B------:R-:W-:-:S08]  /*0df0*/  DFMA R2, R12, R2, R12 ;  /* 0x000000020c02722b */ /* 0x000fd0000000000c */
[----:B------:R-:W-:Y:S01]  /*0e00*/  DMUL R2, R2, 8.11296384146066816958e+31 ;  /* 0x4690000002027828 */ /* 0x000fe20000000000 */
[----:B------:R-:W-:Y:S10]  /*0e10*/  BRA `(.L_x_53) ;  /* 0x0000000000087947 */ /* 0x000ff40003800000 */
.L_x_52:
[----:B------:R-:W0:Y:S01]  /*0e20*/  LDC R2, c[0x0][0x3a0] ;  /* 0x0000e800ff027b82 */ /* 0x000e220000000800 */
[----:B------:R-:W-:-:S07]  /*0e30*/  LOP3.LUT R3, R6, 0x80000, RZ, 0xfc, !PT ;  /* 0x0008000006037812 */ /* 0x000fce00078efcff */
.L_x_53:
[----:B0-----:R-:W-:Y:S02]  /*0e40*/  IMAD.MOV.U32 R8, RZ, RZ, R2 ;  /* 0x000000ffff087224 */ /* 0x001fe400078e0002 */
[----:B------:R-:W-:Y:S02]  /*0e50*/  IMAD.MOV.U32 R9, RZ, RZ, R3 ;  /* 0x000000ffff097224 */ /* 0x000fe400078e0003 */
[----:B------:R-:W-:Y:S02]  /*0e60*/  IMAD.MOV.U32 R2, RZ, RZ, R0 ;  /* 0x000000ffff027224 */ /* 0x000fe400078e0000 */
[----:B------:R-:W-:-:S04]  /*0e70*/  IMAD.MOV.U32 R3, RZ, RZ, 0x0 ;  /* 0x00000000ff037424 */ /* 0x000fc800078e00ff */
[----:B------:R-:W-:Y:S05]  /*0e80*/  RET.REL.NODEC R2 `(_Z10build_up_bPdS_S_ddddii) ;  /* 0xfffffff0025c7950 */ /* 0x000fea0003c3ffff */
        .weak           $__internal_3_$__cuda_sm20_div_rn_f64_full
        .type           $__internal_3_$__cuda_sm20_div_rn_f64_full,@function
        .size           $__internal_3_$__cuda_sm20_div_rn_f64_full,(.L_x_64 - $__internal_3_$__cuda_sm20_div_rn_f64_full)
$__internal_3_$__cuda_sm20_div_rn_f64_full:
        /* <DEDUP_REMOVED lines=11> */
[----:B------:R-:W-:-:S03]  /*0f40*/  ISETP.GE.U32.AND P1, PT, R6, R35, PT ;  /* 0x000000230600720c */ /* 0x000fc60003f26070 */
[----:B------:R-:W-:Y:S01]  /*0f50*/  @!P2 LOP3.LUT R29, R23, 0x7ff00000, RZ, 0xc0, !PT ;  /* 0x7ff00000171da812 */ /* 0x000fe200078ec0ff */
[----:B------:R-:W-:Y:S01]  /*0f60*/  @!P2 IMAD.MOV.U32 R32, RZ, RZ, RZ ;  /* 0x000000ffff20a224 */ /* 0x000fe200078e00ff */
[----:B------:R-:W0:Y:S02]  /*0f70*/  MUFU.RCP64H R27, R21 ;  /* 0x00000015001b7308 */ /* 0x000e240000001800 */
[----:B------:R-:W-:Y:S02]  /*0f80*/  @!P2 ISETP.GE.U32.AND P3, PT, R6, R29, PT ;  /* 0x0000001d0600a20c */ /* 0x000fe40003f66070 */
[----:B------:R-:W-:Y:S02]  /*0f90*/  @!P0 LOP3.LUT R35, R21, 0x7ff00000, RZ, 0xc0, !PT ;  /* 0x7ff0000015238812 */ /* 0x000fe400078ec0ff */
[----:B------:R-:W-:Y:S01]  /*0fa0*/  @!P2 SEL R29, R0, 0x63400000, !P3 ;  /* 0x63400000001da807 */ /* 0x000fe20005800000 */
[----:B0-----:R-:W-:-:S08]  /*0fb0*/  DFMA R30, R26, -R20, 1 ;  /* 0x3ff000001a1e742b */ /* 0x001fd00000000814 */
[----:B------:R-:W-:-:S08]  /*0fc0*/  DFMA R30, R30, R30, R30 ;  /* 0x0000001e1e1e722b */ /* 0x000fd0000000001e */
[----:B------:R-:W-:Y:S01]  /*0fd0*/  DFMA R30, R26, R30, R26 ;  /* 0x0000001e1a1e722b */ /* 0x000fe2000000001a */
[--C-:B------:R-:W-:Y:S02]  /*0fe0*/  @!P2 LOP3.LUT R26, R29, 0x80000000, R25.reuse, 0xf8, !PT ;  /* 0x800000001d1aa812 */ /* 0x100fe400078ef819 */
[----:B------:R-:W-:Y:S02]  /*0ff0*/  SEL R27, R0, 0x63400000, !P1 ;  /* 0x63400000001b7807 */ /* 0x000fe40004800000 */
[----:B------:R-:W-:Y:S01]  /*1000*/  @!P2 LOP3.LUT R33, R26, 0x100000, RZ, 0xfc, !PT ;  /* 0x001000001a21a812 */ /* 0x000fe200078efcff */
[----:B------:R-:W-:Y:S02]  /*1010*/  IMAD.MOV.U32 R26, RZ, RZ, R24 ;  /* 0x000000ffff1a7224 */ /* 0x000fe400078e0018 */
[----:B------:R-:W-:Y:S01]  /*1020*/  DFMA R28, R30, -R20, 1 ;  /* 0x3ff000001e1c742b */ /* 0x000fe20000000814 */
[----:B------:R-:W-:-:S06]  /*1030*/  LOP3.LUT R27, R27, 0x800fffff, R25, 0xf8, !PT ;  /* 0x800fffff1b1b7812 */ /* 0x000fcc00078ef819 */
[----:B------:R-:W-:Y:S02]  /*1040*/  @!P2 DFMA R26, R26, 2, -R32 ;  /* 0x400000001a1aa82b */ /* 0x000fe40000000820 */
[----:B------:R-:W-:-:S08]  /*1050*/  DFMA R28, R30, R28, R30 ;  /* 0x0000001c1e1c722b */ /* 0x000fd0000000001e */
[----:B------:R-:W-:-:S08]  /*1060*/  DMUL R30, R28, R26 ;  /* 0x0000001a1c1e7228 */ /* 0x000fd00000000000 */
[----:B------:R-:W-:-:S08]  /*1070*/  DFMA R32, R30, -R20, R26 ;  /* 0x800000141e20722b */ /* 0x000fd0000000001a */
[----:B------:R-:W-:Y:S01]  /*1080*/  DFMA R32, R28, R32, R30 ;  /* 0x000000201c20722b */ /* 0x000fe2000000001e */
[----:B------:R-:W-:Y:S01]  /*1090*/  IMAD.MOV.U32 R28, RZ, RZ, R6 ;  /* 0x000000ffff1c7224 */ /* 0x000fe200078e0006 */
[----:B------:R-:W-:-:S05]  /*10a0*/  @!P2 LOP3.LUT R28, R27, 0x7ff00000, RZ, 0xc0, !PT ;  /* 0x7ff000001b1ca812 */ /* 0x000fca00078ec0ff */
[----:B------:R-:W-:-:S05]  /*10b0*/  VIADD R29, R28, 0xffffffff ;  /* 0xffffffff1c1d7836 */ /* 0x000fca0000000000 */
[----:B------:R-:W-:Y:S01]  /*10c0*/  ISETP.GT.U32.AND P0, PT, R29, 0x7feffffe, PT ;  /* 0x7feffffe1d00780c */ /* 0x000fe20003f04070 */
[----:B------:R-:W-:-:S05]  /*10d0*/  VIADD R29, R35, 0xffffffff ;  /* 0xffffffff231d7836 */ /* 0x000fca0000000000 */
[----:B------:R-:W-:-:S13]  /*10e0*/  ISETP.GT.U32.OR P0, PT, R29, 0x7feffffe, P0 ;  /* 0x7feffffe1d00780c */ /* 0x000fda0000704470 */
[----:B------:R-:W-:Y:S05]  /*10f0*/  @P0 BRA `(.L_x_56) ;  /* 0x00000000006c0947 */ /* 0x000fea0003800000 */
[----:B------:R-:W-:-:S04]  /*1100*/  LOP3.LUT R25, R23, 0x7ff00000, RZ, 0xc0, !PT ;  /* 0x7ff0000017197812 */ /* 0x000fc800078ec0ff */
[CC--:B------:R-:W-:Y:S02]  /*1110*/  VIADDMNMX R24, R6.reuse, -R25.reuse, 0xb9600000, !PT ;  /* 0xb960000006187446 */ /* 0x0c0fe40007800919 */
[----:B------:R-:W-:Y:S02]  /*1120*/  ISETP.GE.U32.AND P0, PT, R6, R25, PT ;  /* 0x000000190600720c */ /* 0x000fe40003f06070 */
[----:B------:R-:W-:Y:S02]  /*1130*/  VIMNMX R24, PT, PT, R24, 0x46a00000, PT ;  /* 0x46a0000018187848 */ /* 0x000fe40003fe0100 */
[----:B------:R-:W-:-:S05]  /*1140*/  SEL R25, R0, 0x63400000, !P0 ;  /* 0x6340000000197807 */ /* 0x000fca0004000000 */
[----:B------:R-:W-:Y:S02]  /*1150*/  IMAD.IADD R0, R24, 0x1, -R25 ;  /* 0x0000000118007824 */ /* 0x000fe400078e0a19 */
[----:B------:R-:W-:Y:S02]  /*1160*/  IMAD.MOV.U32 R24, RZ, RZ, RZ ;  /* 0x000000ffff187224 */ /* 0x000fe400078e00ff */
        /* <DEDUP_REMOVED lines=12> */
[----:B------:R-:W-:-:S06]  /*1230*/  IMAD.MOV.U32 R20, RZ, RZ, RZ ;  /* 0x000000ffff147224 */ /* 0x000fcc00078e00ff */
[----:B------:R-:W-:-:S03]  /*1240*/  DFMA R20, R30, -R20, R32 ;  /* 0x800000141e14722b */ /* 0x000fc60000000020 */
[----:B------:R-:W-:-:S03]  /*1250*/  LOP3.LUT R23, R25, R23, RZ, 0x3c, !PT ;  /* 0x0000001719177212 */ /* 0x000fc600078e3cff */
[----:B------:R-:W-:-:S04]  /*1260*/  IADD3 R20, PT, PT, -R0, -0x43300000, RZ ;  /* 0xbcd0000000147810 */ /* 0x000fc80007ffe1ff */
[----:B------:R-:W-:-:S04]  /*1270*/  FSETP.NEU.AND P0, PT, |R21|, R20, PT ;  /* 0x000000141500720b */ /* 0x000fc80003f0d200 */
[----:B------:R-:W-:Y:S02]  /*1280*/  FSEL R30, R24, R30, !P0 ;  /* 0x0000001e181e7208 */ /* 0x000fe40004000000 */
[----:B------:R-:W-:Y:S01]  /*1290*/  FSEL R31, R23, R31, !P0 ;  /* 0x0000001f171f7208 */ /* 0x000fe20004000000 */
[----:B------:R-:W-:Y:S06]  /*12a0*/  BRA `(.L_x_57) ;  /* 0x0000000000547947 */ /* 0x000fec0003800000 */
.L_x_56:
        /* <DEDUP_REMOVED lines=16> */
.L_x_59:
[----:B------:R-:W-:Y:S01]  /*13b0*/  LOP3.LUT R31, R23, 0x80000, RZ, 0xfc, !PT ;  /* 0x00080000171f7812 */ /* 0x000fe200078efcff */
[----:B------:R-:W-:Y:S01]  /*13c0*/  IMAD.MOV.U32 R30, RZ, RZ, R22 ;  /* 0x000000ffff1e7224 */ /* 0x000fe200078e0016 */
[----:B------:R-:W-:Y:S06]  /*13d0*/  BRA `(.L_x_57) ;  /* 0x0000000000087947 */ /* 0x000fec0003800000 */
.L_x_58:
[----:B------:R-:W-:Y:S01]  /*13e0*/  LOP3.LUT R31, R25, 0x80000, RZ, 0xfc, !PT ;  /* 0x00080000191f7812 */ /* 0x000fe200078efcff */
[----:B------:R-:W-:-:S07]  /*13f0*/  IMAD.MOV.U32 R30, RZ, RZ, R24 ;  /* 0x000000ffff1e7224 */ /* 0x000fce00078e0018 */
.L_x_57:
[----:B------:R-:W-:Y:S05]  /*1400*/  BSYNC.RECONVERGENT B2 ;  /* 0x0000000000027941 */ /* 0x000fea0003800200 */
.L_x_55:
[----:B------:R-:W-:Y:S02]  /*1410*/  IMAD.MOV.U32 R37, RZ, RZ, 0x0 ;  /* 0x00000000ff257424 */ /* 0x000fe400078e00ff */
[----:B------:R-:W-:Y:S02]  /*1420*/  IMAD.MOV.U32 R6, RZ, RZ, R30 ;  /* 0x000000ffff067224 */ /* 0x000fe400078e001e */
[----:B------:R-:W-:Y:S05]  /*1430*/  RET.REL.NODEC R36 `(_Z10build_up_bPdS_S_ddddii) ;  /* 0xffffffe824f07950 */ /* 0x000fea0003c3ffff */
.L_x_60:
        /* <DEDUP_REMOVED lines=12> */
.L_x_64:


//--------------------- .nv.shared.reserved.0     --------------------------
	.section	.nv.shared.reserved.0,"aw",@nobits
	.weak		__nv_reservedSMEM_offset_0_alias
	.size		__nv_reservedSMEM_offset_0_alias, 0, 64
	.other		__nv_reservedSMEM_offset_0_alias,@"STO_CUDA_RESERVED_SHARED STV_DEFAULT"
__nv_reservedSMEM_offset_0_alias:
	.zero		0
	.zero		64


//--------------------- .nv.constant0._Z17velocity_boundaryPdS_ii --------------------------
	.section	.nv.constant0._Z17velocity_boundaryPdS_ii,"a",@progbits
	.sectionflags	@""
	.align	4
.nv.constant0._Z17velocity_boundaryPdS_ii:
	.zero		920


//--------------------- .nv.constant0._Z11cavity_flowPdS_S_S_S_S_S_iiddddd --------------------------
	.section	.nv.constant0._Z11cavity_flowPdS_S_S_S_S_S_iiddddd,"a",@progbits
	.sectionflags	@""
	.align	4
.nv.constant0._Z11cavity_flowPdS_S_S_S_S_S_iiddddd:
	.zero		1000


//--------------------- .nv.constant0._Z17pressure_boundaryPdii --------------------------
	.section	.nv.constant0._Z17pressure_boundaryPdii,"a",@progbits
	.sectionflags	@""
	.align	4
.nv.constant0._Z17pressure_boundaryPdii:
	.zero		912


//--------------------- .nv.constant0._Z16pressure_poissonPdS_S_ddiid --------------------------
	.section	.nv.constant0._Z16pressure_poissonPdS_S_ddiid,"a",@progbits
	.sectionflags	@""
	.align	4
.nv.constant0._Z16pressure_poissonPdS_S_ddiid:
	.zero		952


//--------------------- .nv.constant0._Z10build_up_bPdS_S_ddddii --------------------------
	.section	.nv.constant0._Z10build_up_bPdS_S_ddddii,"a",@progbits
	.sectionflags	@""
	.align	4
.nv.constant0._Z10build_up_bPdS_S_ddddii:
	.zero		960


//--------------------- SYMBOLS --------------------------

	.type		.nv.reservedSmem.offset0,@object
	.size		.nv.reservedSmem.offset0,0x4
